// auto-generated by cutlass_sweep.fmha — config: {"arch": "sm_90", "direction": "bwd", "dtype": "fp16", "head_dim": 128, "mask": "residual", "schedule": "cooperative", "tile_kv": 128, "tile_q": 64}
#include "cutlass/cutlass.h"
#include "cute/tensor.hpp"
#include "cutlass/device_kernel.h"
#include "cutlass/kernel_hardware_info.h"
#include "88_hopper_fmha/collective/fmha_fusion.hpp"
#include "88_hopper_fmha/collective/fmha_collective_bwd_tma_warpspecialized.hpp"
#include "88_hopper_fmha/collective/fmha_epilogue_bwd.hpp"
#include "88_hopper_fmha/kernel/fmha_kernel_tma_warpspecialized.hpp"
#include "88_hopper_fmha/kernel/fmha_tile_scheduler.hpp"

using namespace cute;
using Element = cutlass::half_t;
using TileShape = Shape<_64, _128, _128>;

using Mainloop = cutlass::fmha::collective::FmhaBwdMainloopTmaWarpSpecialized<
    Element, float, TileShape,
    cutlass::fmha::collective::FusionBwdAdapter<cutlass::fmha::collective::ResidualFusion>>;
using Epilogue = cutlass::fmha::collective::FmhaBwdEpilogueKV<
    Element, float, typename Mainloop::TileShapePV>;
using Kernel = cutlass::fmha::kernel::FmhaKernelTmaWarpSpecialized<
    Mainloop, Epilogue,
    cutlass::fmha::kernel::TileSchedulerBwdAdapter<
        cutlass::fmha::kernel::IndividualTileScheduler>>;

auto* _anchor = &cutlass::device_kernel<Kernel>;


// ===== COMPILED SASS (sm_90a) =====

	.target	sm_90a

	.elftype	@"ET_EXEC"


//--------------------- .note.nv.tkinfo           --------------------------
	.section	.note.nv.tkinfo,"",@"SHT_NOTE"
	.sectionflags	@"SHF_NOTE_NV_TKINFO"
	.tkinfo
        /*0018*/ 	.word	0x00000002
        /*0030*/ 	.string	""
        /*0030*/ 	.string	"ptxas"
        /*0030*/ 	.string	"Cuda compilation tools, release 13.0, V13.0.88"
        /*0030*/ 	.string	"Build cuda_13.0.r13.0/compiler.36424714_0"
        /*0030*/ 	.string	"-arch sm_90a -m 64 "



//--------------------- .note.nv.cuinfo           --------------------------
	.section	.note.nv.cuinfo,"",@"SHT_NOTE"
	.sectionflags	@"SHF_NOTE_NV_CUINFO"
        /*0018*/ 	.short	0x0002
        /*001a*/ 	.short	0x005a
        /*001c*/ 	.short	0x0082
	.zero		2


//--------------------- .nv.info                  --------------------------
	.section	.nv.info,"",@"SHT_CUDA_INFO"
	.align	4


	//----- nvinfo : EIATTR_REGCOUNT
	.align		4
        /*0000*/ 	.byte	0x04, 0x2f
        /*0002*/ 	.short	(.L_16 - .L_15)
	.align		4
.L_15:
        /*0004*/ 	.word	index@(_ZN7cutlass13device_kernelINS_4fmha6kernel28FmhaKernelTmaWarpSpecializedINS1_10collective33FmhaBwdMainloopTmaWarpSpecializedINS_6half_tEfN4cute5tupleIJNS7_1CILi64EEENS9_ILi128EEESB_EEENS4_16FusionBwdAdapterINS4_14ResidualFusionEEEJEEENS4_17FmhaBwdEpilogueKVIS6_fNS8_IJSA_SB_SA_EEEEENS2_23TileSchedulerBwdAdapterINS2_23IndividualTileSchedulerEEEJEEEEEvNT_6ParamsE)
        /*0008*/ 	.word	0x000000a8


	//----- nvinfo : EIATTR_FRAME_SIZE
	.align		4
.L_16:
        /*000c*/ 	.byte	0x04, 0x11
        /*000e*/ 	.short	(.L_18 - .L_17)
	.align		4
.L_17:
        /*0010*/ 	.word	index@(_ZN7cutlass13device_kernelINS_4fmha6kernel28FmhaKernelTmaWarpSpecializedINS1_10collective33FmhaBwdMainloopTmaWarpSpecializedINS_6half_tEfN4cute5tupleIJNS7_1CILi64EEENS9_ILi128EEESB_EEENS4_16FusionBwdAdapterINS4_14ResidualFusionEEEJEEENS4_17FmhaBwdEpilogueKVIS6_fNS8_IJSA_SB_SA_EEEEENS2_23TileSchedulerBwdAdapterINS2_23IndividualTileSchedulerEEEJEEEEEvNT_6ParamsE)
        /*0014*/ 	.word	0x000000a0


	//----- nvinfo : EIATTR_MIN_STACK_SIZE
	.align		4
.L_18:
        /*0018*/ 	.byte	0x04, 0x12
        /*001a*/ 	.short	(.L_20 - .L_19)
	.align		4
.L_19:
        /*001c*/ 	.word	index@(_ZN7cutlass13device_kernelINS_4fmha6kernel28FmhaKernelTmaWarpSpecializedINS1_10collective33FmhaBwdMainloopTmaWarpSpecializedINS_6half_tEfN4cute5tupleIJNS7_1CILi64EEENS9_ILi128EEESB_EEENS4_16FusionBwdAdapterINS4_14ResidualFusionEEEJEEENS4_17FmhaBwdEpilogueKVIS6_fNS8_IJSA_SB_SA_EEEEENS2_23TileSchedulerBwdAdapterINS2_23IndividualTileSchedulerEEEJEEEEEvNT_6ParamsE)
        /*0020*/ 	.word	0x000000a0
.L_20:


//--------------------- .nv.compat                --------------------------
	.section	.nv.compat,"",@"SHT_CUDA_COMPAT_INFO"
	.align	4
        /*0000*/ 	.byte	0x02, 0x09, 0x01, 0x00, 0x02, 0x02, 0x04, 0x00, 0x02, 0x05, 0x05, 0x00, 0x03, 0x07, 0x01, 0x01
        /*0010*/ 	.byte	0x02, 0x03, 0x01, 0x00, 0x02, 0x06, 0x01, 0x00, 0x04, 0x0b, 0x08, 0x00, 0x00, 0x00, 0x00, 0x00
        /*0020*/ 	.byte	0x00, 0x00, 0x00, 0x00


//--------------------- .nv.info._ZN7cutlass13device_kernelINS_4fmha6kernel28FmhaKernelTmaWarpSpecializedINS1_10collective33FmhaBwdMainloopTmaWarpSpecializedINS_6half_tEfN4cute5tupleIJNS7_1CILi64EEENS9_ILi128EEESB_EEENS4_16FusionBwdAdapterINS4_14ResidualFusionEEEJEEENS4_17FmhaBwdEpilogueKVIS6_fNS8_IJSA_SB_SA_EEEEENS2_23TileSchedulerBwdAdapterINS2_23IndividualTileSchedulerEEEJEEEEEvNT_6ParamsE --------------------------
	.section	.nv.info._ZN7cutlass13device_kernelINS_4fmha6kernel28FmhaKernelTmaWarpSpecializedINS1_10collective33FmhaBwdMainloopTmaWarpSpecializedINS_6half_tEfN4cute5tupleIJNS7_1CILi64EEENS9_ILi128EEESB_EEENS4_16FusionBwdAdapterINS4_14ResidualFusionEEEJEEENS4_17FmhaBwdEpilogueKVIS6_fNS8_IJSA_SB_SA_EEEEENS2_23TileSchedulerBwdAdapterINS2_23IndividualTileSchedulerEEEJEEEEEvNT_6ParamsE,"",@"SHT_CUDA_INFO"
	.sectionflags	@""
	.align	4


	//----- nvinfo : EIATTR_CUDA_API_VERSION
	.align		4
        /*0000*/ 	.byte	0x04, 0x37
        /*0002*/ 	.short	(.L_22 - .L_21)
.L_21:
        /*0004*/ 	.word	0x00000082


	//----- nvinfo : EIATTR_KPARAM_INFO
	.align		4
.L_22:
        /*0008*/ 	.byte	0x04, 0x17
        /*000a*/ 	.short	(.L_24 - .L_23)
.L_23:
        /*000c*/ 	.word	0x00000000
        /*0010*/ 	.short	0x0000
        /*0012*/ 	.short	0x0070
        /*0014*/ 	.byte	0x00, 0xf0, 0x01, 0x3a


	//----- nvinfo : EIATTR_SPARSE_MMA_MASK
	.align		4
.L_24:
        /*0018*/ 	.byte	0x03, 0x50
        /*001a*/ 	.short	0x0000


	//----- nvinfo : EIATTR_MAXREG_COUNT
	.align		4
        /*001c*/ 	.byte	0x03, 0x1b
        /*001e*/ 	.short	0x00a8


	//----- nvinfo : EIATTR_NUM_BARRIERS
	.align		4
        /*0020*/ 	.byte	0x02, 0x4c
        /*0022*/ 	.byte	0x02
	.zero		1


	//----- nvinfo : EIATTR_EXTERNS
	.align		4
        /*0024*/ 	.byte	0x04, 0x0f
        /*0026*/ 	.short	(.L_26 - .L_25)


	//   ....[0]....
	.align		4
.L_25:
        /*0028*/ 	.word	index@(__assertfail)


	//----- nvinfo : EIATTR_ANNOTATIONS
	.align		4
.L_26:
        /*002c*/ 	.byte	0x04, 0x55
        /*002e*/ 	.short	(.L_28 - .L_27)


	//   ....[0]....
.L_27:
        /*0030*/ 	.word	0x00000001
        /*0034*/ 	.byte	0xb0, 0x15, 0x00, 0x00, 0x01, 0x00, 0x00, 0x00, 0x80, 0x4a, 0x00, 0x00, 0x01, 0x00, 0x00, 0x00
        /*0044*/ 	.byte	0xd0, 0x83, 0x00, 0x00, 0x01, 0x00, 0x00, 0x00, 0xe0, 0x87, 0x00, 0x00, 0x01, 0x00, 0x00, 0x00
        /*0054*/ 	.byte	0x60, 0x88, 0x00, 0x00, 0x01, 0x00, 0x00, 0x00, 0xa0, 0x88, 0x00, 0x00, 0x01, 0x00, 0x00, 0x00
        /*0064*/ 	.byte	0xf0, 0x88, 0x00, 0x00, 0x01, 0x00, 0x00, 0x00, 0x50, 0x8b, 0x00, 0x00, 0x01, 0x00, 0x00, 0x00
        /*0074*/ 	.byte	0xb0, 0x8c, 0x00, 0x00, 0x01, 0x00, 0x00, 0x00, 0xf0, 0x8c, 0x00, 0x00, 0x01, 0x00, 0x00, 0x00
        /*0084*/ 	.byte	0x70, 0x8e, 0x00, 0x00, 0x01, 0x00, 0x00, 0x00, 0xa0, 0x8e, 0x00, 0x00, 0x01, 0x00, 0x00, 0x00
        /*0094*/ 	.byte	0xb0, 0x8e, 0x00, 0x00, 0x01, 0x00, 0x00, 0x00, 0xc0, 0x8e, 0x00, 0x00


	//----- nvinfo : EIATTR_MERCURY_ISA_VERSION
	.align		4
.L_28:
        /*00a0*/ 	.byte	0x03, 0x5f
        /*00a2*/ 	.short	0x0101


	//----- nvinfo : EIATTR_INT_WARP_WIDE_INSTR_OFFSETS
	.align		4
        /*00a4*/ 	.byte	0x04, 0x31
        /*00a6*/ 	.short	(.L_30 - .L_29)


	//   ....[0]....
.L_29:
        /*00a8*/ 	.word	0x000007e0


	//   ....[1]....
        /*00ac*/ 	.word	0x000007f0


	//   ....[2]....
        /*00b0*/ 	.word	0x00000800


	//   ....[3]....
        /*00b4*/ 	.word	0x00000810


	//   ....[4]....
        /*00b8*/ 	.word	0x00000820


	//----- nvinfo : EIATTR_COOP_GROUP_MASK_REGIDS
	.align		4
.L_30:
        /*00bc*/ 	.byte	0x04, 0x29
        /*00be*/ 	.short	(.L_32 - .L_31)


	//   ....[0]....
.L_31:
        /*00c0*/ 	.word	0xffffffff


	//   ....[1]....
        /*00c4*/ 	.word	0xffffffff


	//   ....[2]....
        /*00c8*/ 	.word	0xffffffff


	//   ....[3]....
        /*00cc*/ 	.word	0xffffffff


	//   ....[4]....
        /*00d0*/ 	.word	0xffffffff


	//   ....[5]....
        /*00d4*/ 	.word	0xffffffff


	//----- nvinfo : EIATTR_COOP_GROUP_INSTR_OFFSETS
	.align		4
.L_32:
        /*00d8*/ 	.byte	0x04, 0x28
        /*00da*/ 	.short	(.L_34 - .L_33)


	//   ....[0]....
.L_33:
        /*00dc*/ 	.word	0x00000060


	//   ....[1]....
        /*00e0*/ 	.word	0x00000090


	//   ....[2]....
        /*00e4*/ 	.word	0x00000250


	//   ....[3]....
        /*00e8*/ 	.word	0x00000480


	//   ....[4]....
        /*00ec*/ 	.word	0x00000620


	//   ....[5]....
        /*00f0*/ 	.word	0x00000780


	//----- nvinfo : EIATTR_REG_RECONFIG
	.align		4
.L_34:
        /*00f4*/ 	.byte	0x01, 0x54
	.zero		2


	//----- nvinfo : EIATTR_SYSCALL_OFFSETS
	.align		4
        /*00f8*/ 	.byte	0x04, 0x46
        /*00fa*/ 	.short	(.L_36 - .L_35)


	//   ....[0]....
.L_35:
        /*00fc*/ 	.word	0x00006050


	//   ....[1]....
        /*0100*/ 	.word	0x000061a0


	//   ....[2]....
        /*0104*/ 	.word	0x00006c70


	//   ....[3]....
        /*0108*/ 	.word	0x00006da0


	//----- nvinfo : EIATTR_MBARRIER_INSTR_OFFSETS
	.align		4
.L_36:
        /*010c*/ 	.byte	0x04, 0x39
        /*010e*/ 	.short	(.L_38 - .L_37)


	//   ....[0]....
.L_37:
        /*0110*/ 	.word	0x000003f0
        /*0114*/ 	.word	0x000000ff
        /*0118*/ 	.word	0x00034440
        /*011c*/ 	.short	0x0100
        /*011e*/ 	.byte	0x06
	.zero		1


	//   ....[1]....
        /*0120*/ 	.word	0x00000400
        /*0124*/ 	.word	0x000000ff
        /*0128*/ 	.word	0x00034460
        /*012c*/ 	.short	0x0100
        /*012e*/ 	.byte	0x06
	.zero		1


	//   ....[2]....
        /*0130*/ 	.word	0x00000410
        /*0134*/ 	.word	0x000000ff
        /*0138*/ 	.word	0x00034448
        /*013c*/ 	.short	0x0100
        /*013e*/ 	.byte	0x06
	.zero		1


	//   ....[3]....
        /*0140*/ 	.word	0x00000420
        /*0144*/ 	.word	0x000000ff
        /*0148*/ 	.word	0x00034468
        /*014c*/ 	.short	0x0100
        /*014e*/ 	.byte	0x06
	.zero		1


	//   ....[4]....
        /*0150*/ 	.word	0x00000430
        /*0154*/ 	.word	0x000000ff
        /*0158*/ 	.word	0x00034450
        /*015c*/ 	.short	0x0100
        /*015e*/ 	.byte	0x06
	.zero		1


	//   ....[5]....
        /*0160*/ 	.word	0x00000440
        /*0164*/ 	.word	0x000000ff
        /*0168*/ 	.word	0x00034470
        /*016c*/ 	.short	0x0100
        /*016e*/ 	.byte	0x06
	.zero		1


	//   ....[6]....
        /*0170*/ 	.word	0x00000450
        /*0174*/ 	.word	0x000000ff
        /*0178*/ 	.word	0x00034458
        /*017c*/ 	.short	0x0100
        /*017e*/ 	.byte	0x06
	.zero		1


	//   ....[7]....
        /*0180*/ 	.word	0x00000460
        /*0184*/ 	.word	0x000000ff
        /*0188*/ 	.word	0x00034478
        /*018c*/ 	.short	0x0100
        /*018e*/ 	.byte	0x06
	.zero		1


	//   ....[8]....
        /*0190*/ 	.word	0x00000590
        /*0194*/ 	.word	0x000000ff
        /*0198*/ 	.word	0x00034400
        /*019c*/ 	.short	0x0100
        /*019e*/ 	.byte	0x06
	.zero		1


	//   ....[9]....
        /*01a0*/ 	.word	0x000005a0
        /*01a4*/ 	.word	0x000000ff
        /*01a8*/ 	.word	0x00034420
        /*01ac*/ 	.short	0x0100
        /*01ae*/ 	.byte	0x06
	.zero		1


	//   ....[10]....
        /*01b0*/ 	.word	0x000005b0
        /*01b4*/ 	.word	0x000000ff
        /*01b8*/ 	.word	0x00034408
        /*01bc*/ 	.short	0x0100
        /*01be*/ 	.byte	0x06
	.zero		1


	//   ....[11]....
        /*01c0*/ 	.word	0x000005c0
        /*01c4*/ 	.word	0x000000ff
        /*01c8*/ 	.word	0x00034428
        /*01cc*/ 	.short	0x0100
        /*01ce*/ 	.byte	0x06
	.zero		1


	//   ....[12]....
        /*01d0*/ 	.word	0x000005d0
        /*01d4*/ 	.word	0x000000ff
        /*01d8*/ 	.word	0x00034410
        /*01dc*/ 	.short	0x0100
        /*01de*/ 	.byte	0x06
	.zero		1


	//   ....[13]....
        /*01e0*/ 	.word	0x000005e0
        /*01e4*/ 	.word	0x000000ff
        /*01e8*/ 	.word	0x00034430
        /*01ec*/ 	.short	0x0100
        /*01ee*/ 	.byte	0x06
	.zero		1


	//   ....[14]....
        /*01f0*/ 	.word	0x000005f0
        /*01f4*/ 	.word	0x000000ff
        /*01f8*/ 	.word	0x00034418
        /*01fc*/ 	.short	0x0100
        /*01fe*/ 	.byte	0x06
	.zero		1


	//   ....[15]....
        /*0200*/ 	.word	0x00000600
        /*0204*/ 	.word	0x000000ff
        /*0208*/ 	.word	0x00034438
        /*020c*/ 	.short	0x0100
        /*020e*/ 	.byte	0x06
	.zero		1


	//   ....[16]....
        /*0210*/ 	.word	0x00000730
        /*0214*/ 	.word	0x000000ff
        /*0218*/ 	.word	0x00034480
        /*021c*/ 	.short	0x0100
        /*021e*/ 	.byte	0x06
	.zero		1


	//   ....[17]....
        /*0220*/ 	.word	0x00000740
        /*0224*/ 	.word	0x000000ff
        /*0228*/ 	.word	0x00034490
        /*022c*/ 	.short	0x0100
        /*022e*/ 	.byte	0x06
	.zero		1


	//   ....[18]....
        /*0230*/ 	.word	0x00000750
        /*0234*/ 	.word	0x000000ff
        /*0238*/ 	.word	0x00034488
        /*023c*/ 	.short	0x0100
        /*023e*/ 	.byte	0x06
	.zero		1


	//   ....[19]....
        /*0240*/ 	.word	0x00000760
        /*0244*/ 	.word	0x000000ff
        /*0248*/ 	.word	0x00034498
        /*024c*/ 	.short	0x0100
        /*024e*/ 	.byte	0x06
	.zero		1


	//   ....[20]....
        /*0250*/ 	.word	0x000008c0
        /*0254*/ 	.word	0x000000ff
        /*0258*/ 	.word	0x000344a0
        /*025c*/ 	.short	0x0100
        /*025e*/ 	.byte	0x06
	.zero		1


	//   ....[21]....
        /*0260*/ 	.word	0x000008d0
        /*0264*/ 	.word	0x000000ff
        /*0268*/ 	.word	0x000344a8
        /*026c*/ 	.short	0x0100
        /*026e*/ 	.byte	0x06
	.zero		1


	//   ....[22]....
        /*0270*/ 	.word	0x000008e0
        /*0274*/ 	.word	0x000000ff
        /*0278*/ 	.word	0x000344b0
        /*027c*/ 	.short	0x0100
        /*027e*/ 	.byte	0x06
	.zero		1


	//   ....[23]....
        /*0280*/ 	.word	0x000008f0
        /*0284*/ 	.word	0x000000ff
        /*0288*/ 	.word	0x000344b8
        /*028c*/ 	.short	0x0100
        /*028e*/ 	.byte	0x06
	.zero		1


	//   ....[24]....
        /*0290*/ 	.word	0x000009f0
        /*0294*/ 	.word	0x000000ff
        /*0298*/ 	.word	0x000344d0
        /*029c*/ 	.short	0x0100
        /*029e*/ 	.byte	0x06
	.zero		1


	//   ....[25]....
        /*02a0*/ 	.word	0x00000a00
        /*02a4*/ 	.word	0x000000ff
        /*02a8*/ 	.word	0x000344f0
        /*02ac*/ 	.short	0x0100
        /*02ae*/ 	.byte	0x06
	.zero		1


	//   ....[26]....
        /*02b0*/ 	.word	0x00000a10
        /*02b4*/ 	.word	0x000000ff
        /*02b8*/ 	.word	0x000344d8
        /*02bc*/ 	.short	0x0100
        /*02be*/ 	.byte	0x06
	.zero		1


	//   ....[27]....
        /*02c0*/ 	.word	0x00000a20
        /*02c4*/ 	.word	0x000000ff
        /*02c8*/ 	.word	0x000344f8
        /*02cc*/ 	.short	0x0100
        /*02ce*/ 	.byte	0x06
	.zero		1


	//   ....[28]....
        /*02d0*/ 	.word	0x00000a30
        /*02d4*/ 	.word	0x000000ff
        /*02d8*/ 	.word	0x000344e0
        /*02dc*/ 	.short	0x0100
        /*02de*/ 	.byte	0x06
	.zero		1


	//   ....[29]....
        /*02e0*/ 	.word	0x00000a40
        /*02e4*/ 	.word	0x000000ff
        /*02e8*/ 	.word	0x00034500
        /*02ec*/ 	.short	0x0100
        /*02ee*/ 	.byte	0x06
	.zero		1


	//   ....[30]....
        /*02f0*/ 	.word	0x00000a50
        /*02f4*/ 	.word	0x000000ff
        /*02f8*/ 	.word	0x000344e8
        /*02fc*/ 	.short	0x0100
        /*02fe*/ 	.byte	0x06
	.zero		1


	//   ....[31]....
        /*0300*/ 	.word	0x00000a60
        /*0304*/ 	.word	0x000000ff
        /*0308*/ 	.word	0x00034508
        /*030c*/ 	.short	0x0100
        /*030e*/ 	.byte	0x06
	.zero		1


	//   ....[32]....
        /*0310*/ 	.word	0x00000e50
        /*0314*/ 	.word	0x000000ff
        /*0318*/ 	.word	0x00034440
        /*031c*/ 	.short	0x010a
        /*031e*/ 	.byte	0x08
	.zero		1


	//   ....[33]....
        /*0320*/ 	.word	0x00000e90
        /*0324*/ 	.word	0x000000ff
        /*0328*/ 	.word	0x00034448
        /*032c*/ 	.short	0x010a
        /*032e*/ 	.byte	0x08
	.zero		1


	//   ....[34]....
        /*0330*/ 	.word	0x00001630
        /*0334*/ 	.word	0x000000ff
        /*0338*/ 	.word	0x00034400
        /*033c*/ 	.short	0x010a
        /*033e*/ 	.byte	0x0e
	.zero		1


	//   ....[35]....
        /*0340*/ 	.word	0x00001b10
        /*0344*/ 	.word	0x000000ff
        /*0348*/ 	.word	0x00034400
        /*034c*/ 	.short	0x010a
        /*034e*/ 	.byte	0x10
	.zero		1


	//   ....[36]....
        /*0350*/ 	.word	0x00002720
        /*0354*/ 	.word	0x000000ff
        /*0358*/ 	.word	0x00000000
        /*035c*/ 	.short	0x010a
        /*035e*/ 	.byte	0x0f
	.zero		1


	//   ....[37]....
        /*0360*/ 	.word	0x00002ab0
        /*0364*/ 	.word	0x000000ff
        /*0368*/ 	.word	0x00000000
        /*036c*/ 	.short	0x0101
        /*036e*/ 	.byte	0x10
	.zero		1


	//   ....[38]....
        /*0370*/ 	.word	0x00003e50
        /*0374*/ 	.word	0x000000ff
        /*0378*/ 	.word	0x000344a0
        /*037c*/ 	.short	0x010a
        /*037e*/ 	.byte	0x0e
	.zero		1


	//   ....[39]....
        /*0380*/ 	.word	0x00004040
        /*0384*/ 	.word	0x000000ff
        /*0388*/ 	.word	0x000344a0
        /*038c*/ 	.short	0x0101
        /*038e*/ 	.byte	0x0e
	.zero		1


	//   ....[40]....
        /*0390*/ 	.word	0x00004330
        /*0394*/ 	.word	0x000000ff
        /*0398*/ 	.word	0x00034490
        /*039c*/ 	.short	0x010a
        /*039e*/ 	.byte	0x0e
	.zero		1


	//   ....[41]....
        /*03a0*/ 	.word	0x00004370
        /*03a4*/ 	.word	0x000000ff
        /*03a8*/ 	.word	0x00034480
        /*03ac*/ 	.short	0x0101
        /*03ae*/ 	.byte	0x0e
	.zero		1


	//   ....[42]....
        /*03b0*/ 	.word	0x000043d0
        /*03b4*/ 	.word	0x000000ff
        /*03b8*/ 	.word	0x00000000
        /*03bc*/ 	.short	0x010a
        /*03be*/ 	.byte	0x0e
	.zero		1


	//   ....[43]....
        /*03c0*/ 	.word	0x00004a00
        /*03c4*/ 	.word	0x000000ff
        /*03c8*/ 	.word	0x00000000
        /*03cc*/ 	.short	0x0101
        /*03ce*/ 	.byte	0x1d
	.zero		1


	//   ....[44]....
        /*03d0*/ 	.word	0x00004a60
        /*03d4*/ 	.word	0x000000ff
        /*03d8*/ 	.word	0x00034490
        /*03dc*/ 	.short	0x010a
        /*03de*/ 	.byte	0x12
	.zero		1


	//   ....[45]....
        /*03e0*/ 	.word	0x000059a0
        /*03e4*/ 	.word	0x000000ff
        /*03e8*/ 	.word	0x00034480
        /*03ec*/ 	.short	0x0101
        /*03ee*/ 	.byte	0x12
	.zero		1


	//   ....[46]....
        /*03f0*/ 	.word	0x00005ad0
        /*03f4*/ 	.word	0x000000ff
        /*03f8*/ 	.word	0x00000000
        /*03fc*/ 	.short	0x0101
        /*03fe*/ 	.byte	0x0e
	.zero		1


	//   ....[47]....
        /*0400*/ 	.word	0x00005b80
        /*0404*/ 	.word	0x000000ff
        /*0408*/ 	.word	0x00000000
        /*040c*/ 	.short	0x0101
        /*040e*/ 	.byte	0x05
	.zero		1


	//   ....[48]....
        /*0410*/ 	.word	0x00005cd0
        /*0414*/ 	.word	0x000000ff
        /*0418*/ 	.word	0x00000000
        /*041c*/ 	.short	0x0101
        /*041e*/ 	.byte	0x05
	.zero		1


	//   ....[49]....
        /*0420*/ 	.word	0x00005d40
        /*0424*/ 	.word	0x000000ff
        /*0428*/ 	.word	0x00000000
        /*042c*/ 	.short	0x0101
        /*042e*/ 	.byte	0x08
	.zero		1


	//   ....[50]....
        /*0430*/ 	.word	0x00005df0
        /*0434*/ 	.word	0x000000ff
        /*0438*/ 	.word	0x00034490
        /*043c*/ 	.short	0x010a
        /*043e*/ 	.byte	0x04
	.zero		1


	//   ....[51]....
        /*0440*/ 	.word	0x00005eb0
        /*0444*/ 	.word	0x000000ff
        /*0448*/ 	.word	0x00034490
        /*044c*/ 	.short	0x010a
        /*044e*/ 	.byte	0x06
	.zero		1


	//   ....[52]....
        /*0450*/ 	.word	0x00005f30
        /*0454*/ 	.word	0x000000ff
        /*0458*/ 	.word	0x000344a0
        /*045c*/ 	.short	0x010a
        /*045e*/ 	.byte	0x04
	.zero		1


	//   ....[53]....
        /*0460*/ 	.word	0x000076c0
        /*0464*/ 	.word	0x000000ff
        /*0468*/ 	.word	0x000344a0
        /*046c*/ 	.short	0x0101
        /*046e*/ 	.byte	0x25
	.zero		1


	//   ....[54]....
        /*0470*/ 	.word	0x00007840
        /*0474*/ 	.word	0x000000ff
        /*0478*/ 	.word	0x00034480
        /*047c*/ 	.short	0x010a
        /*047e*/ 	.byte	0x04
	.zero		1


	//   ....[55]....
        /*0480*/ 	.word	0x00008260
        /*0484*/ 	.word	0x000000ff
        /*0488*/ 	.word	0x00034480
        /*048c*/ 	.short	0x010a
        /*048e*/ 	.byte	0x08
	.zero		1


	//   ....[56]....
        /*0490*/ 	.word	0x00008350
        /*0494*/ 	.word	0x000000ff
        /*0498*/ 	.word	0x00000000
        /*049c*/ 	.short	0x0101
        /*049e*/ 	.byte	0x08
	.zero		1


	//   ....[57]....
        /*04a0*/ 	.word	0x00009800
        /*04a4*/ 	.word	0x000000ff
        /*04a8*/ 	.word	0x00000000
        /*04ac*/ 	.short	0x0101
        /*04ae*/ 	.byte	0x06
	.zero		1


	//   ....[58]....
        /*04b0*/ 	.word	0x00009900
        /*04b4*/ 	.word	0x00000004
        /*04b8*/ 	.word	0x00034460
        /*04bc*/ 	.short	0x010a
        /*04be*/ 	.byte	0x3f
	.zero		1


	//   ....[59]....
        /*04c0*/ 	.word	0x00009ba0
        /*04c4*/ 	.word	0x00000005
        /*04c8*/ 	.word	0x00034420
        /*04cc*/ 	.short	0x010a
        /*04ce*/ 	.byte	0x3f
	.zero		1


	//   ....[60]....
        /*04d0*/ 	.word	0x00009ee0
        /*04d4*/ 	.word	0x00000005
        /*04d8*/ 	.word	0x00034460
        /*04dc*/ 	.short	0x010a
        /*04de*/ 	.byte	0x3f
	.zero		1


	//   ....[61]....
        /*04e0*/ 	.word	0x0000a1c0
        /*04e4*/ 	.word	0x00000006
        /*04e8*/ 	.word	0x00034460
        /*04ec*/ 	.short	0x010a
        /*04ee*/ 	.byte	0x3f
	.zero		1


	//   ....[62]....
        /*04f0*/ 	.word	0x0000a4f0
        /*04f4*/ 	.word	0x00000006
        /*04f8*/ 	.word	0x00034420
        /*04fc*/ 	.short	0x010a
        /*04fe*/ 	.byte	0x3f
	.zero		1


	//   ....[63]....
        /*0500*/ 	.word	0x0000a860
        /*0504*/ 	.word	0x00000006
        /*0508*/ 	.word	0x00034460
        /*050c*/ 	.short	0x010a
        /*050e*/ 	.byte	0x3f
	.zero		1


	//   ....[64]....
        /*0510*/ 	.word	0x0000abf0
        /*0514*/ 	.word	0x00000006
        /*0518*/ 	.word	0x00034420
        /*051c*/ 	.short	0x010a
        /*051e*/ 	.byte	0x3f
	.zero		1


	//   ....[65]....
        /*0520*/ 	.word	0x0000b050
        /*0524*/ 	.word	0x00000006
        /*0528*/ 	.word	0x00034420
        /*052c*/ 	.short	0x010a
        /*052e*/ 	.byte	0x3f
	.zero		1


	//   ....[66]....
        /*0530*/ 	.word	0x0000b4a0
        /*0534*/ 	.word	0x00000003
        /*0538*/ 	.word	0x00034440
        /*053c*/ 	.short	0x010a
        /*053e*/ 	.byte	0x3f
	.zero		1


	//   ....[67]....
        /*0540*/ 	.word	0x0000b500
        /*0544*/ 	.word	0x00000005
        /*0548*/ 	.word	0x00034448
        /*054c*/ 	.short	0x010a
        /*054e*/ 	.byte	0x3f
	.zero		1


	//   ....[68]....
        /*0550*/ 	.word	0x0000b560
        /*0554*/ 	.word	0x00000003
        /*0558*/ 	.word	0x00034400
        /*055c*/ 	.short	0x010a
        /*055e*/ 	.byte	0x3f
	.zero		1


	//   ....[69]....
        /*0560*/ 	.word	0x0000b5c0
        /*0564*/ 	.word	0x00000003
        /*0568*/ 	.word	0x00034400
        /*056c*/ 	.short	0x010a
        /*056e*/ 	.byte	0x3f
	.zero		1


	//   ....[70]....
        /*0570*/ 	.word	0x0000b620
        /*0574*/ 	.word	0x00000004
        /*0578*/ 	.word	0x00000000
        /*057c*/ 	.short	0x010a
        /*057e*/ 	.byte	0x3f
	.zero		1


	//   ....[71]....
        /*0580*/ 	.word	0x0000b680
        /*0584*/ 	.word	0x00000023
        /*0588*/ 	.word	0x000344a0
        /*058c*/ 	.short	0x010a
        /*058e*/ 	.byte	0x3f
	.zero		1


	//   ....[72]....
        /*0590*/ 	.word	0x0000b6e0
        /*0594*/ 	.word	0x00000003
        /*0598*/ 	.word	0x00034490
        /*059c*/ 	.short	0x010a
        /*059e*/ 	.byte	0x3f
	.zero		1


	//   ....[73]....
        /*05a0*/ 	.word	0x0000b740
        /*05a4*/ 	.word	0x00000003
        /*05a8*/ 	.word	0x00000000
        /*05ac*/ 	.short	0x010a
        /*05ae*/ 	.byte	0x3f
	.zero		1


	//   ....[74]....
        /*05b0*/ 	.word	0x0000b7a0
        /*05b4*/ 	.word	0x00000003
        /*05b8*/ 	.word	0x00034490
        /*05bc*/ 	.short	0x010a
        /*05be*/ 	.byte	0x3f
	.zero		1


	//   ....[75]....
        /*05c0*/ 	.word	0x0000b800
        /*05c4*/ 	.word	0x00000003
        /*05c8*/ 	.word	0x00034490
        /*05cc*/ 	.short	0x010a
        /*05ce*/ 	.byte	0x3f
	.zero		1


	//   ....[76]....
        /*05d0*/ 	.word	0x0000b860
        /*05d4*/ 	.word	0x00000003
        /*05d8*/ 	.word	0x00034490
        /*05dc*/ 	.short	0x010a
        /*05de*/ 	.byte	0x3f
	.zero		1


	//   ....[77]....
        /*05e0*/ 	.word	0x0000b8c0
        /*05e4*/ 	.word	0x00000003
        /*05e8*/ 	.word	0x000344a0
        /*05ec*/ 	.short	0x010a
        /*05ee*/ 	.byte	0x3f
	.zero		1


	//   ....[78]....
        /*05f0*/ 	.word	0x0000b920
        /*05f4*/ 	.word	0x00000003
        /*05f8*/ 	.word	0x00034480
        /*05fc*/ 	.short	0x010a
        /*05fe*/ 	.byte	0x3f
	.zero		1


	//   ....[79]....
        /*0600*/ 	.word	0x0000b980
        /*0604*/ 	.word	0x00000009
        /*0608*/ 	.word	0x00034480
        /*060c*/ 	.short	0x010a
        /*060e*/ 	.byte	0x3f
	.zero		1


	//   ....[80]....
        /*0610*/ 	.word	0x0000b9d0
        /*0614*/ 	.word	0x00000004
        /*0618*/ 	.word	0x00034460
        /*061c*/ 	.short	0x010a
        /*061e*/ 	.byte	0x3f
	.zero		1


	//   ....[81]....
        /*0620*/ 	.word	0x0000ba20
        /*0624*/ 	.word	0x00000005
        /*0628*/ 	.word	0x00034420
        /*062c*/ 	.short	0x010a
        /*062e*/ 	.byte	0x3f
	.zero		1


	//   ....[82]....
        /*0630*/ 	.word	0x0000ba70
        /*0634*/ 	.word	0x00000005
        /*0638*/ 	.word	0x00034460
        /*063c*/ 	.short	0x010a
        /*063e*/ 	.byte	0x3f
	.zero		1


	//   ....[83]....
        /*0640*/ 	.word	0x0000bac0
        /*0644*/ 	.word	0x00000006
        /*0648*/ 	.word	0x00034460
        /*064c*/ 	.short	0x010a
        /*064e*/ 	.byte	0x3f
	.zero		1


	//   ....[84]....
        /*0650*/ 	.word	0x0000bb10
        /*0654*/ 	.word	0x00000006
        /*0658*/ 	.word	0x00034420
        /*065c*/ 	.short	0x010a
        /*065e*/ 	.byte	0x3f
	.zero		1


	//   ....[85]....
        /*0660*/ 	.word	0x0000bb60
        /*0664*/ 	.word	0x00000006
        /*0668*/ 	.word	0x00034460
        /*066c*/ 	.short	0x010a
        /*066e*/ 	.byte	0x3f
	.zero		1


	//   ....[86]....
        /*0670*/ 	.word	0x0000bbb0
        /*0674*/ 	.word	0x00000006
        /*0678*/ 	.word	0x00034420
        /*067c*/ 	.short	0x010a
        /*067e*/ 	.byte	0x3f
	.zero		1


	//   ....[87]....
        /*0680*/ 	.word	0x0000bc00
        /*0684*/ 	.word	0x00000006
        /*0688*/ 	.word	0x00034420
        /*068c*/ 	.short	0x010a
        /*068e*/ 	.byte	0x3f
	.zero		1


	//----- nvinfo : EIATTR_NUM_MBARRIERS
	.align		4
.L_38:
        /*0690*/ 	.byte	0x03, 0x38
        /*0692*/ 	.short	0x0020


	//----- nvinfo : EIATTR_EXIT_INSTR_OFFSETS
	.align		4
        /*0694*/ 	.byte	0x04, 0x1c
        /*0696*/ 	.short	(.L_40 - .L_39)


	//   ....[0]....
.L_39:
        /*0698*/ 	.word	0x00000b00


	//   ....[1]....
        /*069c*/ 	.word	0x000076d0


	//   ....[2]....
        /*06a0*/ 	.word	0x00007730


	//   ....[3]....
        /*06a4*/ 	.word	0x00009810


	//   ....[4]....
        /*06a8*/ 	.word	0x0000aac0


	//   ....[5]....
        /*06ac*/ 	.word	0x0000b480


	//----- nvinfo : EIATTR_MAX_THREADS
	.align		4
.L_40:
        /*06b0*/ 	.byte	0x04, 0x05
        /*06b2*/ 	.short	(.L_42 - .L_41)
.L_41:
        /*06b4*/ 	.word	0x00000180
        /*06b8*/ 	.word	0x00000001
        /*06bc*/ 	.word	0x00000001


	//----- nvinfo : EIATTR_CRS_STACK_SIZE
	.align		4
.L_42:
        /*06c0*/ 	.byte	0x04, 0x1e
        /*06c2*/ 	.short	(.L_44 - .L_43)
.L_43:
        /*06c4*/ 	.word	0x00000000


	//----- nvinfo : EIATTR_CBANK_PARAM_SIZE
	.align		4
.L_44:
        /*06c8*/ 	.byte	0x03, 0x19
        /*06ca*/ 	.short	0x0ef0


	//----- nvinfo : EIATTR_PARAM_CBANK
	.align		4
        /*06cc*/ 	.byte	0x04, 0x0a
        /*06ce*/ 	.short	(.L_46 - .L_45)
	.align		4
.L_45:
        /*06d0*/ 	.word	index@(.nv.constant0._ZN7cutlass13device_kernelINS_4fmha6kernel28FmhaKernelTmaWarpSpecializedINS1_10collective33FmhaBwdMainloopTmaWarpSpecializedINS_6half_tEfN4cute5tupleIJNS7_1CILi64EEENS9_ILi128EEESB_EEENS4_16FusionBwdAdapterINS4_14ResidualFusionEEEJEEENS4_17FmhaBwdEpilogueKVIS6_fNS8_IJSA_SB_SA_EEEEENS2_23TileSchedulerBwdAdapterINS2_23IndividualTileSchedulerEEEJEEEEEvNT_6ParamsE)
        /*06d4*/ 	.short	0x0210
        /*06d6*/ 	.short	0x0ef0


	//----- nvinfo : EIATTR_SW_WAR
	.align		4
.L_46:
        /*06d8*/ 	.byte	0x04, 0x36
        /*06da*/ 	.short	(.L_48 - .L_47)
.L_47:
        /*06dc*/ 	.word	0x00000008
.L_48:


//--------------------- .nv.callgraph             --------------------------
	.section	.nv.callgraph,"",@"SHT_CUDA_CALLGRAPH"
	.align	4
	.sectionentsize	8
	.align		4
        /*0000*/ 	.word	0x00000000
	.align		4
        /*0004*/ 	.word	0xffffffff
	.align		4
        /*0008*/ 	.word	index@(_ZN7cutlass13device_kernelINS_4fmha6kernel28FmhaKernelTmaWarpSpecializedINS1_10collective33FmhaBwdMainloopTmaWarpSpecializedINS_6half_tEfN4cute5tupleIJNS7_1CILi64EEENS9_ILi128EEESB_EEENS4_16FusionBwdAdapterINS4_14ResidualFusionEEEJEEENS4_17FmhaBwdEpilogueKVIS6_fNS8_IJSA_SB_SA_EEEEENS2_23TileSchedulerBwdAdapterINS2_23IndividualTileSchedulerEEEJEEEEEvNT_6ParamsE)
	.align		4
        /*000c*/ 	.word	index@(__assertfail)
	.align		4
        /*0010*/ 	.word	0x00000000
	.align		4
        /*0014*/ 	.word	0xfffffffe
	.align		4
        /*0018*/ 	.word	0x00000000
	.align		4
        /*001c*/ 	.word	0xfffffffd
	.align		4
        /*0020*/ 	.word	0x00000000
	.align		4
        /*0024*/ 	.word	0xfffffffc


//--------------------- .nv.constant4             --------------------------
	.section	.nv.constant4,"a",@progbits
	.align	8
	.align		8
.nv.constant4:
        /*0000*/ 	.dword	__assertfail
	.align		8
        /*0008*/ 	.dword	__unnamed_1
	.align		8
        /*0010*/ 	.dword	__unnamed_2
	.align		8
        /*0018*/ 	.dword	_ZN39_INTERNAL_3ac64c6e_4_k_cu_c5887ad3_41394cuda3std3__45__cpo5beginE
	.align		8
        /*0020*/ 	.dword	_ZN39_INTERNAL_3ac64c6e_4_k_cu_c5887ad3_41394cuda3std3__45__cpo3endE
	.align		8
        /*0028*/ 	.dword	_ZN39_INTERNAL_3ac64c6e_4_k_cu_c5887ad3_41394cuda3std3__45__cpo6cbeginE
	.align		8
        /*0030*/ 	.dword	_ZN39_INTERNAL_3ac64c6e_4_k_cu_c5887ad3_41394cuda3std3__45__cpo4cendE
	.align		8
        /*0038*/ 	.dword	_ZN39_INTERNAL_3ac64c6e_4_k_cu_c5887ad3_41394cuda3std3__441_GLOBAL__N__3ac64c6e_4_k_cu_c5887ad3_41396ignoreE
	.align		8
        /*0040*/ 	.dword	_ZN39_INTERNAL_3ac64c6e_4_k_cu_c5887ad3_41394cuda3std3__419piecewise_constructE
	.align		8
        /*0048*/ 	.dword	_ZN39_INTERNAL_3ac64c6e_4_k_cu_c5887ad3_41394cuda3std3__48in_placeE
	.align		8
        /*0050*/ 	.dword	_ZN39_INTERNAL_3ac64c6e_4_k_cu_c5887ad3_41394cuda3std6ranges3__45__cpo4swapE
	.align		8
        /*0058*/ 	.dword	_ZN39_INTERNAL_3ac64c6e_4_k_cu_c5887ad3_41394cuda3std6ranges3__45__cpo9iter_moveE
	.align		8
        /*0060*/ 	.dword	_ZN39_INTERNAL_3ac64c6e_4_k_cu_c5887ad3_41394cute7productE
	.align		8
        /*0068*/ 	.dword	_ZN39_INTERNAL_3ac64c6e_4_k_cu_c5887ad3_41394cute1_E
	.align		8
        /*0070*/ 	.dword	$str$24
	.align		8
        /*0078*/ 	.dword	$str$25


//--------------------- .text._ZN7cutlass13device_kernelINS_4fmha6kernel28FmhaKernelTmaWarpSpecializedINS1_10collective33FmhaBwdMainloopTmaWarpSpecializedINS_6half_tEfN4cute5tupleIJNS7_1CILi64EEENS9_ILi128EEESB_EEENS4_16FusionBwdAdapterINS4_14ResidualFusionEEEJEEENS4_17FmhaBwdEpilogueKVIS6_fNS8_IJSA_SB_SA_EEEEENS2_23TileSchedulerBwdAdapterINS2_23IndividualTileSchedulerEEEJEEEEEvNT_6ParamsE --------------------------
	.section	.text._ZN7cutlass13device_kernelINS_4fmha6kernel28FmhaKernelTmaWarpSpecializedINS1_10collective33FmhaBwdMainloopTmaWarpSpecializedINS_6half_tEfN4cute5tupleIJNS7_1CILi64EEENS9_ILi128EEESB_EEENS4_16FusionBwdAdapterINS4_14ResidualFusionEEEJEEENS4_17FmhaBwdEpilogueKVIS6_fNS8_IJSA_SB_SA_EEEEENS2_23TileSchedulerBwdAdapterINS2_23IndividualTileSchedulerEEEJEEEEEvNT_6ParamsE,"ax",@progbits
	.align	128
.text._ZN7cutlass13device_kernelINS_4fmha6kernel28FmhaKernelTmaWarpSpecializedINS1_10collective33FmhaBwdMainloopTmaWarpSpecializedINS_6half_tEfN4cute5tupleIJNS7_1CILi64EEENS9_ILi128EEESB_EEENS4_16FusionBwdAdapterINS4_14ResidualFusionEEEJEEENS4_17FmhaBwdEpilogueKVIS6_fNS8_IJSA_SB_SA_EEEEENS2_23TileSchedulerBwdAdapterINS2_23IndividualTileSchedulerEEEJEEEEEvNT_6ParamsE:
        .type           _ZN7cutlass13device_kernelINS_4fmha6kernel28FmhaKernelTmaWarpSpecializedINS1_10collective33FmhaBwdMainloopTmaWarpSpecializedINS_6half_tEfN4cute5tupleIJNS7_1CILi64EEENS9_ILi128EEESB_EEENS4_16FusionBwdAdapterINS4_14ResidualFusionEEEJEEENS4_17FmhaBwdEpilogueKVIS6_fNS8_IJSA_SB_SA_EEEEENS2_23TileSchedulerBwdAdapterINS2_23IndividualTileSchedulerEEEJEEEEEvNT_6ParamsE,@function
        .size           _ZN7cutlass13device_kernelINS_4fmha6kernel28FmhaKernelTmaWarpSpecializedINS1_10collective33FmhaBwdMainloopTmaWarpSpecializedINS_6half_tEfN4cute5tupleIJNS7_1CILi64EEENS9_ILi128EEESB_EEENS4_16FusionBwdAdapterINS4_14ResidualFusionEEEJEEENS4_17FmhaBwdEpilogueKVIS6_fNS8_IJSA_SB_SA_EEEEENS2_23TileSchedulerBwdAdapterINS2_23IndividualTileSchedulerEEEJEEEEEvNT_6ParamsE,(.L_x_157 - _ZN7cutlass13device_kernelINS_4fmha6kernel28FmhaKernelTmaWarpSpecializedINS1_10collective33FmhaBwdMainloopTmaWarpSpecializedINS_6half_tEfN4cute5tupleIJNS7_1CILi64EEENS9_ILi128EEESB_EEENS4_16FusionBwdAdapterINS4_14ResidualFusionEEEJEEENS4_17FmhaBwdEpilogueKVIS6_fNS8_IJSA_SB_SA_EEEEENS2_23TileSchedulerBwdAdapterINS2_23IndividualTileSchedulerEEEJEEEEEvNT_6ParamsE)
        .other          _ZN7cutlass13device_kernelINS_4fmha6kernel28FmhaKernelTmaWarpSpecializedINS1_10collective33FmhaBwdMainloopTmaWarpSpecializedINS_6half_tEfN4cute5tupleIJNS7_1CILi64EEENS9_ILi128EEESB_EEENS4_16FusionBwdAdapterINS4_14ResidualFusionEEEJEEENS4_17FmhaBwdEpilogueKVIS6_fNS8_IJSA_SB_SA_EEEEENS2_23TileSchedulerBwdAdapterINS2_23IndividualTileSchedulerEEEJEEEEEvNT_6ParamsE,@"STO_CUDA_ENTRY STV_DEFAULT"
_ZN7cutlass13device_kernelINS_4fmha6kernel28FmhaKernelTmaWarpSpecializedINS1_10collective33FmhaBwdMainloopTmaWarpSpecializedINS_6half_tEfN4cute5tupleIJNS7_1CILi64EEENS9_ILi128EEESB_EEENS4_16FusionBwdAdapterINS4_14ResidualFusionEEEJEEENS4_17FmhaBwdEpilogueKVIS6_fNS8_IJSA_SB_SA_EEEEENS2_23TileSchedulerBwdAdapterINS2_23IndividualTileSchedulerEEEJEEEEEvNT_6ParamsE:
[----:B------:R-:W1:Y:S02]  /*0000*/  LDC R1, c[0x0][0x28] ;  /* 0x00000a00ff017b82 */ /* 0x000e640000000800 */
[----:B-1----:R-:W-:Y:S01]  /*0010*/  VIADD R1, R1, 0xffffff60 ;  /* 0xffffff6001017836 */ /* 0x002fe20000000000 */
[----:B------:R-:W1:Y:S01]  /*0020*/  S2R R0, SR_TID.X ;  /* 0x0000000000007919 */ /* 0x000e620000002100 */
[----:B------:R-:W-:Y:S01]  /*0030*/  ELECT P1, URZ, PT ;  /* 0x00000000003f782f */ /* 0x000fe20003820000 */
[----:B------:R-:W-:Y:S01]  /*0040*/  BSSY B0, `(.L_x_0) ;  /* 0x0000020000007945 */ /* 0x000fe20003800000 */
[----:B-1----:R-:W-:-:S05]  /*0050*/  SHF.R.U32.HI R2, RZ, 0x5, R0 ;  /* 0x00000005ff027819 */ /* 0x002fca0000011600 */
[----:B------:R-:W1:Y:S02]  /*0060*/  SHFL.IDX PT, R3, R2, RZ, 0x1f ;  /* 0x00001fff02037589 */ /* 0x000e6400000e0000 */
[----:B-1----:R-:W-:Y:S02]  /*0070*/  R2UR UR5, R3 ;  /* 0x00000000030572ca */ /* 0x002fe400000e0000 */
[----:B------:R-:W-:-:S06]  /*0080*/  SHF.R.U32.HI R3, RZ, 0x7, R0 ;  /* 0x00000007ff037819 */ /* 0x000fcc0000011600 */
[----:B------:R-:W1:Y:S05]  /*0090*/  SHFL.IDX PT, R3, R3, RZ, 0x1f ;  /* 0x00001fff03037589 */ /* 0x000e6a00000e0000 */
[----:B------:R-:W-:Y:S02]  /*00a0*/  USHF.R.S32.HI UR4, URZ, 0x1f, UR5 ;  /* 0x0000001f3f047899 */ /* 0x000fe40008011405 */
[----:B------:R-:W-:Y:S02]  /*00b0*/  ISETP.NE.OR P0, PT, RZ, UR5, !P1 ;  /* 0x00000005ff007c0c */ /* 0x000fe4000cf05670 */
[----:B------:R-:W-:-:S04]  /*00c0*/  ULEA.HI UR4, UR4, UR5, URZ, 0x2 ;  /* 0x0000000504047291 */ /* 0x000fc8000f8f103f */
[----:B------:R-:W-:-:S04]  /*00d0*/  ULOP3.LUT UR4, UR4, 0xfffffffc, URZ, 0xc0, !UPT ;  /* 0xfffffffc04047892 */ /* 0x000fc8000f8ec03f */
[----:B------:R-:W-:-:S03]  /*00e0*/  UIADD3 UR5, UR5, -UR4, URZ ;  /* 0x8000000405057290 */ /* 0x000fc6000fffe03f */
[----:B------:R-:W-:Y:S09]  /*00f0*/  @P0 BRA `(.L_x_1) ;  /* 0x0000000000500947 */ /* 0x000ff20003800000 */
[----:B------:R-:W-:Y:S02]  /*0100*/  ULDC.64 UR6, c[0x0][0x198] ;  /* 0x0000660000067ab9 */ /* 0x000fe40000000a00 */
[----:B------:R-:W-:Y:S02]  /*0110*/  UIADD3 UR8, UP0, UR6, 0xf0, URZ ;  /* 0x000000f006087890 */ /* 0x000fe4000ff1e03f */
[----:B------:R-:W-:Y:S02]  /*0120*/  UIADD3 UR10, UP1, UR6, 0x1f0, URZ ;  /* 0x000001f0060a7890 */ /* 0x000fe4000ff3e03f */
[----:B------:R-:W-:Y:S02]  /*0130*/  UIADD3 UR12, UP2, UR6, 0x2f0, URZ ;  /* 0x000002f0060c7890 */ /* 0x000fe4000ff5e03f */
[----:B------:R-:W-:Y:S02]  /*0140*/  UIADD3 UR14, UP3, UR6, 0x3f0, URZ ;  /* 0x000003f0060e7890 */ /* 0x000fe4000ff7e03f */
[----:B------:R-:W-:-:S02]  /*0150*/  UIADD3 UR16, UP4, UR6, 0x5f0, URZ ;  /* 0x000005f006107890 */ /* 0x000fc4000ff9e03f */
[----:B------:R-:W-:Y:S02]  /*0160*/  UIADD3.X UR9, URZ, UR7, URZ, UP0, !UPT ;  /* 0x000000073f097290 */ /* 0x000fe400087fe43f */
[----:B------:R-:W-:Y:S02]  /*0170*/  UIADD3 UR6, UP5, UR6, 0x4f0, URZ ;  /* 0x000004f006067890 */ /* 0x000fe4000ffbe03f */
[----:B------:R-:W-:Y:S02]  /*0180*/  UIADD3.X UR11, URZ, UR7, URZ, UP1, !UPT ;  /* 0x000000073f0b7290 */ /* 0x000fe40008ffe43f */
[----:B------:R-:W-:Y:S02]  /*0190*/  UIADD3.X UR13, URZ, UR7, URZ, UP2, !UPT ;  /* 0x000000073f0d7290 */ /* 0x000fe400097fe43f */
[----:B------:R-:W-:Y:S01]  /*01a0*/  UIADD3.X UR15, URZ, UR7, URZ, UP3, !UPT ;  /* 0x000000073f0f7290 */ /* 0x000fe20009ffe43f */
[----:B------:R2:W-:Y:S01]  /*01b0*/  UTMACCTL.PF [UR8] ;  /* 0x00000000080079b9 */ /* 0x0005e20008040000 */
[----:B------:R-:W-:-:S03]  /*01c0*/  UIADD3.X UR17, URZ, UR7, URZ, UP4, !UPT ;  /* 0x000000073f117290 */ /* 0x000fc6000a7fe43f */
[----:B------:R2:W-:Y:S01]  /*01d0*/  UTMACCTL.PF [UR10] ;  /* 0x000000000a0079b9 */ /* 0x0005e20008040000 */
[----:B------:R-:W-:Y:S01]  /*01e0*/  UIADD3.X UR7, URZ, UR7, URZ, UP5, !UPT ;  /* 0x000000073f077290 */ /* 0x000fe2000affe43f */
[----:B------:R2:W-:Y:S02]  /*01f0*/  UTMACCTL.PF [UR12] ;  /* 0x000000000c0079b9 */ /* 0x0005e40008040000 */
[----:B------:R2:W-:Y:S02]  /*0200*/  UTMACCTL.PF [UR14] ;  /* 0x000000000e0079b9 */ /* 0x0005e40008040000 */
[----:B------:R2:W-:Y:S04]  /*0210*/  UTMACCTL.PF [UR16] ;  /* 0x00000000100079b9 */ /* 0x0005e80008040000 */
[----:B------:R2:W-:Y:S02]  /*0220*/  UTMACCTL.PF [UR6] ;  /* 0x00000000060079b9 */ /* 0x0005e40008040000 */
[----:B--2---:R-:W-:Y:S01]  /*0230*/  NOP ;  /* 0x0000000000007918 */ /* 0x004fe20000000000 */
.L_x_1:
[----:B------:R-:W-:Y:S05]  /*0240*/  BSYNC B0 ;  /* 0x0000000000007941 */ /* 0x000fea0003800000 */
.L_x_0:
[----:B------:R-:W2:Y:S01]  /*0250*/  SHFL.IDX PT, R4, R2, RZ, 0x1f ;  /* 0x00001fff02047589 */ /* 0x000ea200000e0000 */
[----:B-1----:R-:W-:Y:S01]  /*0260*/  R2UR UR12, R3 ;  /* 0x00000000030c72ca */ /* 0x002fe200000e0000 */
[----:B------:R-:W-:-:S12]  /*0270*/  UISETP.NE.AND UP0, UPT, UR5, 0x1, UPT ;  /* 0x000000010500788c */ /* 0x000fd8000bf05270 */
[----:B------:R-:W-:Y:S02]  /*0280*/  UIADD3 UR39, UR12, -0x1, URZ ;  /* 0xffffffff0c277890 */ /* 0x000fe4000fffe03f */
[----:B------:R-:W-:Y:S02]  /*0290*/  ULOP3.LUT UP2, URZ, UR12, UR5, URZ, 0xfc, !UPT ;  /* 0x000000050c3f7292 */ /* 0x000fe4000f84fc3f */
[----:B------:R-:W-:Y:S02]  /*02a0*/  UISETP.EQ.AND UP1, UPT, UR12, URZ, !UP0 ;  /* 0x0000003f0c00728c */ /* 0x000fe4000c722270 */
[----:B------:R-:W-:Y:S02]  /*02b0*/  UISETP.GE.U32.AND UP3, UPT, UR39, 0x4, UPT ;  /* 0x000000042700788c */ /* 0x000fe4000bf66070 */
[----:B------:R-:W-:Y:S01]  /*02c0*/  USEL UR7, URZ, 0x2, UP2 ;  /* 0x000000023f077887 */ /* 0x000fe20009000000 */
[----:B--2---:R-:W-:Y:S01]  /*02d0*/  ISETP.NE.AND P0, PT, R4, RZ, PT ;  /* 0x000000ff0400720c */ /* 0x004fe20003f05270 */
[----:B------:R-:W-:-:S02]  /*02e0*/  USEL UR4, URZ, 0x1, !UP1 ;  /* 0x000000013f047887 */ /* 0x000fc4000c800000 */
[----:B------:R-:W-:Y:S02]  /*02f0*/  USEL UR7, UR7, 0x1, UP3 ;  /* 0x0000000107077887 */ /* 0x000fe40009800000 */
[----:B------:R-:W-:-:S08]  /*0300*/  USEL UR4, UR4, 0x2, UP3 ;  /* 0x0000000204047887 */ /* 0x000fd00009800000 */
[----:B------:R-:W-:Y:S05]  /*0310*/  @P0 BRA `(.L_x_2) ;  /* 0x0000000000580947 */ /* 0x000fea0003800000 */
[----:B------:R-:W1:Y:S01]  /*0320*/  S2UR UR8, SR_CgaCtaId ;  /* 0x00000000000879c3 */ /* 0x000e620000008800 */
[----:B------:R-:W-:Y:S01]  /*0330*/  UMOV UR6, 0x400 ;  /* 0x0000040000067882 */ /* 0x000fe20000000000 */
[----:B------:R-:W-:Y:S01]  /*0340*/  UMOV UR9, 0x1 ;  /* 0x0000000100097882 */ /* 0x000fe20000000000 */
[----:B------:R-:W-:Y:S01]  /*0350*/  UMOV UR10, 0x80 ;  /* 0x00000080000a7882 */ /* 0x000fe20000000000 */
[----:B------:R-:W-:Y:S01]  /*0360*/  ELECT P0, URZ, PT ;  /* 0x00000000003f782f */ /* 0x000fe20003800000 */
[----:B------:R-:W-:-:S04]  /*0370*/  UIADD3 UR10, -UR10, 0x100000, URZ ;  /* 0x001000000a0a7890 */ /* 0x000fc8000fffe13f */
[----:B------:R-:W-:Y:S02]  /*0380*/  USHF.L.U32 UR11, UR10, 0xb, URZ ;  /* 0x0000000b0a0b7899 */ /* 0x000fe4000800063f */
[----:B------:R-:W-:Y:S02]  /*0390*/  USHF.L.U32 UR10, UR10, 0x1, URZ ;  /* 0x000000010a0a7899 */ /* 0x000fe4000800063f */
[----:B-1----:R-:W-:Y:S02]  /*03a0*/  ULEA UR6, UR8, UR6, 0x18 ;  /* 0x0000000608067291 */ /* 0x002fe4000f8ec03f */
[----:B------:R-:W-:-:S04]  /*03b0*/  UIADD3 UR8, -UR9, 0x100000, URZ ;  /* 0x0010000009087890 */ /* 0x000fc8000fffe13f */
[----:B------:R-:W-:Y:S02]  /*03c0*/  USHF.L.U32 UR9, UR8, 0xb, URZ ;  /* 0x0000000b08097899 */ /* 0x000fe4000800063f */
[----:B------:R-:W-:Y:S01]  /*03d0*/  USHF.L.U32 UR8, UR8, 0x1, URZ ;  /* 0x0000000108087899 */ /* 0x000fe2000800063f */
[----:B------:R-:W1:Y:S11]  /*03e0*/  FENCE.VIEW.ASYNC.S ;  /* 0x00000000000073c6 */ /* 0x000e760000000000 */
[----:B-1----:R1:W2:Y:S01]  /*03f0*/  SYNCS.EXCH.64 URZ, [UR6+0x34440], UR8 ;  /* 0x03444008063f75b2 */ /* 0x0022a20008000100 */
[----:B------:R1:W3:Y:S01]  /*0400*/  SYNCS.EXCH.64 URZ, [UR6+0x34460], UR10 ;  /* 0x0344600a063f75b2 */ /* 0x0002e20008000100 */
[----:B------:R1:W4:Y:S01]  /*0410*/  SYNCS.EXCH.64 URZ, [UR6+0x34448], UR8 ;  /* 0x03444808063f75b2 */ /* 0x0003220008000100 */
[----:B------:R1:W1:Y:S01]  /*0420*/  SYNCS.EXCH.64 URZ, [UR6+0x34468], UR10 ;  /* 0x0344680a063f75b2 */ /* 0x0002620008000100 */
[----:B------:R1:W1:Y:S01]  /*0430*/  SYNCS.EXCH.64 URZ, [UR6+0x34450], UR8 ;  /* 0x03445008063f75b2 */ /* 0x0002620008000100 */
[----:B------:R1:W1:Y:S01]  /*0440*/  SYNCS.EXCH.64 URZ, [UR6+0x34470], UR10 ;  /* 0x0344700a063f75b2 */ /* 0x0002620008000100 */
[----:B------:R1:W1:Y:S01]  /*0450*/  SYNCS.EXCH.64 URZ, [UR6+0x34458], UR8 ;  /* 0x03445808063f75b2 */ /* 0x0002620008000100 */
[----:B------:R1:W1:Y:S01]  /*0460*/  SYNCS.EXCH.64 URZ, [UR6+0x34478], UR10 ;  /* 0x0344780a063f75b2 */ /* 0x0002620008000100 */
[----:B------:R-:W-:Y:S01]  /*0470*/  NOP ;  /* 0x0000000000007918 */ /* 0x000fe20000000000 */
.L_x_2:
[----:B------:R-:W5:Y:S01]  /*0480*/  SHFL.IDX PT, R3, R2, RZ, 0x1f ;  /* 0x00001fff02037589 */ /* 0x000f6200000e0000 */
[----:B------:R-:W-:Y:S01]  /*0490*/  NOP ;  /* 0x0000000000007918 */ /* 0x000fe20000000000 */
[----:B-----5:R-:W-:-:S13]  /*04a0*/  ISETP.NE.AND P0, PT, R3, RZ, PT ;  /* 0x000000ff0300720c */ /* 0x020fda0003f05270 */
[----:B------:R-:W-:Y:S05]  /*04b0*/  @P0 BRA `(.L_x_3) ;  /* 0x0000000000580947 */ /* 0x000fea0003800000 */
[----:B-1----:R-:W1:Y:S01]  /*04c0*/  S2UR UR8, SR_CgaCtaId ;  /* 0x00000000000879c3 */ /* 0x002e620000008800 */
[----:B------:R-:W-:Y:S01]  /*04d0*/  UMOV UR6, 0x400 ;  /* 0x0000040000067882 */ /* 0x000fe20000000000 */
[----:B------:R-:W-:Y:S01]  /*04e0*/  UMOV UR10, 0x1 ;  /* 0x00000001000a7882 */ /* 0x000fe20000000000 */
[----:B------:R-:W-:Y:S01]  /*04f0*/  UMOV UR9, 0x100 ;  /* 0x0000010000097882 */ /* 0x000fe20000000000 */
[----:B------:R-:W-:-:S04]  /*0500*/  UIADD3 UR10, -UR10, 0x100000, URZ ;  /* 0x001000000a0a7890 */ /* 0x000fc8000fffe13f */
[----:B------:R-:W-:Y:S02]  /*0510*/  USHF.L.U32 UR11, UR10, 0xb, URZ ;  /* 0x0000000b0a0b7899 */ /* 0x000fe4000800063f */
[----:B------:R-:W-:Y:S01]  /*0520*/  USHF.L.U32 UR10, UR10, 0x1, URZ ;  /* 0x000000010a0a7899 */ /* 0x000fe2000800063f */
[----:B------:R-:W-:Y:S01]  /*0530*/  ELECT P0, URZ, PT ;  /* 0x00000000003f782f */ /* 0x000fe20003800000 */
[----:B-1----:R-:W-:Y:S02]  /*0540*/  ULEA UR6, UR8, UR6, 0x18 ;  /* 0x0000000608067291 */ /* 0x002fe4000f8ec03f */
[----:B------:R-:W-:-:S04]  /*0550*/  UIADD3 UR8, -UR9, 0x100000, URZ ;  /* 0x0010000009087890 */ /* 0x000fc8000fffe13f */
[----:B------:R-:W-:Y:S02]  /*0560*/  USHF.L.U32 UR9, UR8, 0xb, URZ ;  /* 0x0000000b08097899 */ /* 0x000fe4000800063f */
[----:B------:R-:W-:Y:S01]  /*0570*/  USHF.L.U32 UR8, UR8, 0x1, URZ ;  /* 0x0000000108087899 */ /* 0x000fe2000800063f */
[----:B------:R-:W1:Y:S03]  /*0580*/  FENCE.VIEW.ASYNC.S ;  /* 0x00000000000073c6 */ /* 0x000e660000000000 */
[----:B-1----:R1:W1:Y:S08]  /*0590*/  SYNCS.EXCH.64 URZ, [UR6+0x34400], UR10 ;  /* 0x0344000a063f75b2 */ /* 0x0022700008000100 */
[----:B------:R1:W1:Y:S01]  /*05a0*/  SYNCS.EXCH.64 URZ, [UR6+0x34420], UR8 ;  /* 0x03442008063f75b2 */ /* 0x0002620008000100 */
[----:B------:R1:W1:Y:S01]  /*05b0*/  SYNCS.EXCH.64 URZ, [UR6+0x34408], UR10 ;  /* 0x0344080a063f75b2 */ /* 0x0002620008000100 */
[----:B------:R1:W1:Y:S01]  /*05c0*/  SYNCS.EXCH.64 URZ, [UR6+0x34428], UR8 ;  /* 0x03442808063f75b2 */ /* 0x0002620008000100 */
[----:B------:R1:W1:Y:S01]  /*05d0*/  SYNCS.EXCH.64 URZ, [UR6+0x34410], UR10 ;  /* 0x0344100a063f75b2 */ /* 0x0002620008000100 */
[----:B------:R1:W1:Y:S01]  /*05e0*/  SYNCS.EXCH.64 URZ, [UR6+0x34430], UR8 ;  /* 0x03443008063f75b2 */ /* 0x0002620008000100 */
[----:B------:R1:W1:Y:S01]  /*05f0*/  SYNCS.EXCH.64 URZ, [UR6+0x34418], UR10 ;  /* 0x0344180a063f75b2 */ /* 0x0002620008000100 */
[----:B------:R1:W1:Y:S01]  /*0600*/  SYNCS.EXCH.64 URZ, [UR6+0x34438], UR8 ;  /* 0x03443808063f75b2 */ /* 0x0002620008000100 */
[----:B------:R-:W-:Y:S01]  /*0610*/  NOP ;  /* 0x0000000000007918 */ /* 0x000fe20000000000 */
.L_x_3:
        /* <DEDUP_REMOVED lines=21> */
[----:B------:R-:W-:Y:S01]  /*0770*/  NOP ;  /* 0x0000000000007918 */ /* 0x000fe20000000000 */
.L_x_4:
[----:B------:R-:W5:Y:S01]  /*0780*/  SHFL.IDX PT, R3, R2, RZ, 0x1f ;  /* 0x00001fff02037589 */ /* 0x000f6200000e0000 */
[----:B------:R-:W-:Y:S01]  /*0790*/  ELECT P0, URZ, PT ;  /* 0x00000000003f782f */ /* 0x000fe20003800000 */
[----:B------:R-:W-:Y:S01]  /*07a0*/  NOP ;  /* 0x0000000000007918 */ /* 0x000fe20000000000 */
[----:B-1----:R-:W-:Y:S02]  /*07b0*/  UMOV UR8, 0x80 ;  /* 0x0000008000087882 */ /* 0x002fe40000000000 */
[C---:B-----5:R-:W-:Y:S02]  /*07c0*/  ISETP.NE.OR P0, PT, R3.reuse, RZ, !P0 ;  /* 0x000000ff0300720c */ /* 0x060fe40004705670 */
[----:B------:R-:W-:-:S11]  /*07d0*/  ISETP.NE.AND P2, PT, R3, RZ, PT ;  /* 0x000000ff0300720c */ /* 0x000fd60003f45270 */
[----:B------:R-:W-:Y:S01]  /*07e0*/  VOTEU.ALL UP1, P0 ;  /* 0x00000000003f7886 */ /* 0x000fe20000020000 */
[----:B------:R-:W-:Y:S01]  /*07f0*/  VOTEU.ALL UP2, P0 ;  /* 0x00000000003f7886 */ /* 0x000fe20000040000 */
[----:B------:R-:W-:Y:S01]  /*0800*/  VOTEU.ALL UP3, P0 ;  /* 0x00000000003f7886 */ /* 0x000fe20000060000 */
[----:B------:R-:W-:Y:S01]  /*0810*/  VOTEU.ALL UP4, P0 ;  /* 0x00000000003f7886 */ /* 0x000fe20000080000 */
[----:B------:R-:W-:Y:S01]  /*0820*/  VOTEU.ALL UP5, P0 ;  /* 0x00000000003f7886 */ /* 0x000fe200000a0000 */
[----:B------:R-:W1:Y:S01]  /*0830*/  @!UP1 S2UR UR10, SR_CgaCtaId ;  /* 0x00000000000a99c3 */ /* 0x000e620000008800 */
[----:B------:R-:W-:Y:S01]  /*0840*/  @!UP1 UMOV UR6, 0x400 ;  /* 0x0000040000069882 */ /* 0x000fe20000000000 */
[----:B------:R-:W-:-:S04]  /*0850*/  @!UP1 UIADD3 UR8, -UR8, 0x100000, URZ ;  /* 0x0010000008089890 */ /* 0x000fc8000fffe13f */
[----:B------:R-:W-:Y:S02]  /*0860*/  @!UP1 USHF.L.U32 UR9, UR8, 0xb, URZ ;  /* 0x0000000b08099899 */ /* 0x000fe4000800063f */
[----:B------:R-:W-:Y:S02]  /*0870*/  @!UP1 USHF.L.U32 UR8, UR8, 0x1, URZ ;  /* 0x0000000108089899 */ /* 0x000fe4000800063f */
[----:B-1----:R-:W-:Y:S02]  /*0880*/  @!UP1 ULEA UR6, UR10, UR6, 0x18 ;  /* 0x000000060a069291 */ /* 0x002fe4000f8ec03f */
[----:B------:R-:W-:-:S04]  /*0890*/  UISETP.NE.AND UP1, UPT, UR39, URZ, UPT ;  /* 0x0000003f2700728c */ /* 0x000fc8000bf25270 */
[----:B------:R-:W-:Y:S01]  /*08a0*/  USEL UR23, URZ, 0x1, UP1 ;  /* 0x000000013f177887 */ /* 0x000fe20008800000 */
[----:B------:R-:W1:Y:S05]  /*08b0*/  FENCE.VIEW.ASYNC.S ;  /* 0x00000000000073c6 */ /* 0x000e6a0000000000 */
[----:B-1----:R1:W1:Y:S01]  /*08c0*/  @!UP2 SYNCS.EXCH.64 URZ, [UR6+0x344a0], UR8 ;  /* 0x0344a008063fa5b2 */ /* 0x0022620008000100 */
[----:B------:R1:W1:Y:S01]  /*08d0*/  @!UP3 SYNCS.EXCH.64 URZ, [UR6+0x344a8], UR8 ;  /* 0x0344a808063fb5b2 */ /* 0x0002620008000100 */
[----:B------:R1:W1:Y:S01]  /*08e0*/  @!UP4 SYNCS.EXCH.64 URZ, [UR6+0x344b0], UR8 ;  /* 0x0344b008063fc5b2 */ /* 0x0002620008000100 */
[----:B------:R1:W1:Y:S01]  /*08f0*/  @!UP5 SYNCS.EXCH.64 URZ, [UR6+0x344b8], UR8 ;  /* 0x0344b808063fd5b2 */ /* 0x0002620008000100 */
[----:B------:R-:W-:Y:S01]  /*0900*/  NOP ;  /* 0x0000000000007918 */ /* 0x000fe20000000000 */
[----:B------:R-:W-:Y:S05]  /*0910*/  @P2 BRA `(.L_x_5) ;  /* 0x0000000000582947 */ /* 0x000fea0003800000 */
[----:B-1----:R-:W1:Y:S01]  /*0920*/  S2UR UR8, SR_CgaCtaId ;  /* 0x00000000000879c3 */ /* 0x002e620000008800 */
        /* <DEDUP_REMOVED lines=12> */
[----:B-1----:R1:W1:Y:S01]  /*09f0*/  SYNCS.EXCH.64 URZ, [UR6+0x344d0], UR8 ;  /* 0x0344d008063f75b2 */ /* 0x0022620008000100 */
        /* <DEDUP_REMOVED lines=8> */
.L_x_5:
[----:B------:R-:W-:Y:S01]  /*0a80*/  ISETP.NE.AND P0, PT, RZ, UR12, PT ;  /* 0x0000000cff007c0c */ /* 0x000fe2000bf05270 */
[----:B------:R-:W-:Y:S01]  /*0a90*/  IMAD.U32 R2, RZ, RZ, UR5 ;  /* 0x00000005ff027e24 */ /* 0x000fe2000f8e00ff */
[----:B------:R-:W-:Y:S01]  /*0aa0*/  NOP ;  /* 0x0000000000007918 */ /* 0x000fe20000000000 */
[----:B-1234-:R-:W-:Y:S03]  /*0ab0*/  BAR.SYNC.DEFER_BLOCKING 0x0 ;  /* 0x0000000000007b1d */ /* 0x01efe60000010000 */
[----:B------:R-:W-:-:S07]  /*0ac0*/  ISETP.EQ.AND P2, PT, R2, 0x1, P1 ;  /* 0x000000010200780c */ /* 0x000fce0000f42270 */
[----:B------:R-:W-:Y:S06]  /*0ad0*/  @!P0 BRA `(.L_x_6) ;  /* 0x0000006c00008947 */ /* 0x000fec0003800000 */
[----:B------:R-:W-:-:S06]  /*0ae0*/  UISETP.GT.U32.AND UP0, UPT, UR39, 0x3, UPT ;  /* 0x000000032700788c */ /* 0x000fcc000bf04070 */
[----:B------:R-:W-:-:S13]  /*0af0*/  PLOP3.LUT P0, PT, PT, PT, UP0, 0x80, 0x0 ;  /* 0x000000000000781c */ /* 0x000fda0003f0f008 */
[----:B------:R-:W-:Y:S05]  /*0b00*/  @P0 EXIT ;  /* 0x000000000000094d */ /* 0x000fea0003800000 */
.L_x_7:
[----:B------:R-:W-:-:S08]  /*0b10*/  NOP ;  /* 0x0000000000007918 */ /* 0x000fd00000000000 */
[----:B------:R-:W1:Y:S02]  /*0b20*/  USETMAXREG.TRY_ALLOC.CTAPOOL UP0, 0xf0 ;  /* 0x000000f0000079c8 */ /* 0x000e640008000600 */
[----:B-1----:R-:W-:-:S13]  /*0b30*/  PLOP3.LUT P0, PT, PT, PT, UP0, 0x80, 0x0 ;  /* 0x000000000000781c */ /* 0x002fda0003f0f008 */
[----:B------:R-:W-:Y:S05]  /*0b40*/  @!P0 BRA `(.L_x_7) ;  /* 0xfffffffc00f08947 */ /* 0x000fea000383ffff */
[----:B------:R-:W-:Y:S01]  /*0b50*/  UISETP.NE.AND UP0, UPT, UR12, 0x1, UPT ;  /* 0x000000010c00788c */ /* 0x000fe2000bf05270 */
[----:B------:R-:W1:Y:S01]  /*0b60*/  S2UR UR38, SR_CTAID.X ;  /* 0x00000000002679c3 */ /* 0x000e620000002500 */
[----:B------:R-:W-:Y:S01]  /*0b70*/  UMOV UR5, URZ ;  /* 0x0000003f00057c82 */ /* 0x000fe20008000000 */
[----:B------:R-:W-:-:S03]  /*0b80*/  UMOV UR22, URZ ;  /* 0x0000003f00167c82 */ /* 0x000fc60008000000 */
[----:B------:R-:W-:-:S13]  /*0b90*/  PLOP3.LUT P0, PT, PT, PT, UP0, 0x80, 0x0 ;  /* 0x000000000000781c */ /* 0x000fda0003f0f008 */
[----:B------:R-:W-:Y:S05]  /*0ba0*/  @!P0 BRA `(.L_x_8) ;  /* 0x0000000000388947 */ /* 0x000fea0003800000 */
[----:B------:R-:W-:Y:S01]  /*0bb0*/  UISETP.NE.AND UP0, UPT, UR12, 0x2, UPT ;  /* 0x000000020c00788c */ /* 0x000fe2000bf05270 */
[----:B------:R-:W-:-:S05]  /*0bc0*/  UMOV UR22, 0x2 ;  /* 0x0000000200167882 */ /* 0x000fca0000000000 */
[----:B------:R-:W-:-:S13]  /*0bd0*/  PLOP3.LUT P1, PT, PT, PT, UP0, 0x80, 0x0 ;  /* 0x000000000000781c */ /* 0x000fda0003f2f008 */
[----:B------:R-:W-:Y:S05]  /*0be0*/  @!P1 BRA `(.L_x_8) ;  /* 0x0000000000289947 */ /* 0x000fea0003800000 */
[----:B------:R-:W-:-:S06]  /*0bf0*/  UISETP.NE.AND UP0, UPT, UR12, 0x3, UPT ;  /* 0x000000030c00788c */ /* 0x000fcc000bf05270 */
[----:B------:R-:W-:-:S13]  /*0c00*/  PLOP3.LUT P1, PT, PT, PT, UP0, 0x80, 0x0 ;  /* 0x000000000000781c */ /* 0x000fda0003f2f008 */
[----:B------:R-:W-:Y:S05]  /*0c10*/  @!P1 BRA `(.L_x_9) ;  /* 0x0000000000149947 */ /* 0x000fea0003800000 */
[----:B------:R-:W-:-:S11]  /*0c20*/  UISETP.NE.AND UP0, UPT, UR12, 0x4, UPT ;  /* 0x000000040c00788c */ /* 0x000fd6000bf05270 */
[----:B------:R-:W-:Y:S01]  /*0c30*/  @!UP0 UMOV UR5, 0x1 ;  /* 0x0000000100058882 */ /* 0x000fe20000000000 */
[----:B------:R-:W-:Y:S01]  /*0c40*/  @UP0 UMOV UR22, URZ ;  /* 0x0000003f00160c82 */ /* 0x000fe20008000000 */
[----:B------:R-:W-:Y:S01]  /*0c50*/  @UP0 UMOV UR5, URZ ;  /* 0x0000003f00050c82 */ /* 0x000fe20008000000 */
[----:B------:R-:W-:Y:S05]  /*0c60*/  BRA `(.L_x_8) ;  /* 0x0000000000087947 */ /* 0x000fea0003800000 */
.L_x_9:
[----:B------:R-:W-:Y:S01]  /*0c70*/  UMOV UR5, 0x1 ;  /* 0x0000000100057882 */ /* 0x000fe20000000000 */
[----:B------:R-:W-:-:S05]  /*0c80*/  UMOV UR22, URZ ;  /* 0x0000003f00167c82 */ /* 0x000fca0008000000 */
.L_x_8:
[----:B------:R-:W-:Y:S05]  /*0c90*/  @!P0 BRA `(.L_x_10) ;  /* 0x00000000003c8947 */ /* 0x000fea0003800000 */
[----:B------:R-:W-:-:S06]  /*0ca0*/  UISETP.NE.AND UP0, UPT, UR12, 0x2, UPT ;  /* 0x000000020c00788c */ /* 0x000fcc000bf05270 */
[----:B------:R-:W-:-:S13]  /*0cb0*/  PLOP3.LUT P0, PT, PT, PT, UP0, 0x80, 0x0 ;  /* 0x000000000000781c */ /* 0x000fda0003f0f008 */
[----:B------:R-:W-:Y:S05]  /*0cc0*/  @!P0 BRA `(.L_x_11) ;  /* 0x0000000000288947 */ /* 0x000fea0003800000 */
[----:B------:R-:W-:-:S06]  /*0cd0*/  UISETP.NE.AND UP0, UPT, UR12, 0x3, UPT ;  /* 0x000000030c00788c */ /* 0x000fcc000bf05270 */
[----:B------:R-:W-:-:S13]  /*0ce0*/  PLOP3.LUT P0, PT, PT, PT, UP0, 0x80, 0x0 ;  /* 0x000000000000781c */ /* 0x000fda0003f0f008 */
[----:B------:R-:W-:Y:S05]  /*0cf0*/  @!P0 BRA `(.L_x_12) ;  /* 0x0000000000148947 */ /* 0x000fea0003800000 */
[----:B------:R-:W-:-:S06]  /*0d00*/  UISETP.NE.AND UP0, UPT, UR12, 0x4, UPT ;  /* 0x000000040c00788c */ /* 0x000fcc000bf05270 */
[----:B------:R-:W-:-:S13]  /*0d10*/  PLOP3.LUT P0, PT, PT, PT, UP0, 0x80, 0x0 ;  /* 0x000000000000781c */ /* 0x000fda0003f0f008 */
[----:B------:R-:W-:Y:S05]  /*0d20*/  @P0 BRA `(.L_x_13) ;  /* 0x00000000001c0947 */ /* 0x000fea0003800000 */
[----:B-1----:R-:W-:Y:S01]  /*0d30*/  ULEA UR38, UR38, 0x3, 0x1 ;  /* 0x0000000326267891 */ /* 0x002fe2000f8e083f */
[----:B------:R-:W-:Y:S11]  /*0d40*/  BRA `(.L_x_13) ;  /* 0x0000000000147947 */ /* 0x000ff60003800000 */
.L_x_12:
[----:B-1----:R-:W-:Y:S01]  /*0d50*/  ULEA UR38, UR38, 0x2, 0x1 ;  /* 0x0000000226267891 */ /* 0x002fe2000f8e083f */
[----:B------:R-:W-:Y:S11]  /*0d60*/  BRA `(.L_x_13) ;  /* 0x00000000000c7947 */ /* 0x000ff60003800000 */
.L_x_11:
[----:B-1----:R-:W-:Y:S01]  /*0d70*/  ULEA UR38, UR38, 0x1, 0x1 ;  /* 0x0000000126267891 */ /* 0x002fe2000f8e083f */
[----:B------:R-:W-:Y:S11]  /*0d80*/  BRA `(.L_x_13) ;  /* 0x0000000000047947 */ /* 0x000ff60003800000 */
.L_x_10:
[----:B-1----:R-:W-:-:S12]  /*0d90*/  USHF.L.U32 UR38, UR38, 0x1, URZ ;  /* 0x0000000126267899 */ /* 0x002fd8000800063f */
.L_x_13:
[----:B------:R-:W-:-:S04]  /*0da0*/  ULOP3.LUT UR6, UR4, 0x1, URZ, 0xfc, !UPT ;  /* 0x0000000104067892 */ /* 0x000fc8000f8efc3f */
[----:B------:R-:W-:-:S06]  /*0db0*/  UISETP.NE.AND UP0, UPT, UR6, 0x3, UPT ;  /* 0x000000030600788c */ /* 0x000fcc000bf05270 */
[----:B------:R-:W-:-:S13]  /*0dc0*/  PLOP3.LUT P0, PT, PT, PT, UP0, 0x80, 0x0 ;  /* 0x000000000000781c */ /* 0x000fda0003f0f008 */
[----:B------:R-:W-:Y:S05]  /*0dd0*/  @!P0 BRA `(.L_x_14) ;  /* 0x0000000000048947 */ /* 0x000fea0003800000 */
[----:B-1----:R-:W-:Y:S01]  /*0de0*/  BPT.TRAP 0x1 ;  /* 0x000000040000795c */ /* 0x002fe20000300000 */
.L_x_14:
[----:B------:R-:W2:Y:S01]  /*0df0*/  S2UR UR6, SR_CgaCtaId ;  /* 0x00000000000679c3 */ /* 0x000ea20000008800 */
[----:B------:R-:W-:Y:S01]  /*0e00*/  UMOV UR36, 0x400 ;  /* 0x0000040000247882 */ /* 0x000fe20000000000 */
[----:B------:R-:W-:-:S05]  /*0e10*/  IMAD.U32 R2, RZ, RZ, UR5 ;  /* 0x00000005ff027e24 */ /* 0x000fca000f8e00ff */
[----:B------:R-:W-:Y:S01]  /*0e20*/  SHF.L.U32 R2, R2, 0x1f, RZ ;  /* 0x0000001f02027819 */ /* 0x000fe200000006ff */
[----:B--2---:R-:W-:-:S04]  /*0e30*/  ULEA UR36, UR6, UR36, 0x18 ;  /* 0x0000002406247291 */ /* 0x004fc8000f8ec03f */
[----:B------:R-:W-:-:S09]  /*0e40*/  ULEA UR8, UR22, UR36, 0x3 ;  /* 0x0000002416087291 */ /* 0x000fd2000f8e183f */
[----:B------:R-:W2:Y:S02]  /*0e50*/  SYNCS.PHASECHK.TRANS64.TRYWAIT P1, [UR8+0x34440], R2 ;  /* 0x03444002ff0075a7 */ /* 0x000ea40008020148 */
[----:B--2---:R-:W-:Y:S05]  /*0e60*/  @!P1 BRA `(.L_x_15) ;  /* 0x000000a400889947 */ /* 0x004fea0003800000 */
.L_x_135:
[----:B------:R-:W-:Y:S05]  /*0e70*/  @!P0 BRA `(.L_x_16) ;  /* 0x0000000000048947 */ /* 0x000fea0003800000 */
[----:B-1----:R-:W-:Y:S01]  /*0e80*/  BPT.TRAP 0x1 ;  /* 0x000000040000795c */ /* 0x002fe20000300000 */
.L_x_16:
[----:B------:R-:W3:Y:S01]  /*0e90*/  SYNCS.PHASECHK.TRANS64.TRYWAIT P1, [UR8+0x34448], R2 ;  /* 0x03444802ff0075a7 */ /* 0x000ee20008020148 */
[----:B--2---:R-:W-:Y:S01]  /*0ea0*/  SHF.R.S32.HI R3, RZ, 0x1f, R0 ;  /* 0x0000001fff037819 */ /* 0x004fe20000011400 */
[----:B------:R-:W-:-:S03]  /*0eb0*/  UMOV UR21, 0x1 ;  /* 0x0000000100157882 */ /* 0x000fc60000000000 */
[----:B------:R-:W-:-:S04]  /*0ec0*/  LEA.HI R3, R3, R0, RZ, 0x7 ;  /* 0x0000000003037211 */ /* 0x000fc800078f38ff */
[----:B------:R-:W-:-:S05]  /*0ed0*/  LOP3.LUT R3, R3, 0xffffff80, RZ, 0xc0, !PT ;  /* 0xffffff8003037812 */ /* 0x000fca00078ec0ff */
[----:B------:R-:W-:Y:S01]  /*0ee0*/  IMAD.IADD R3, R0, 0x1, -R3 ;  /* 0x0000000100037824 */ /* 0x000fe200078e0a03 */
[----:B---3--:R-:W-:Y:S06]  /*0ef0*/  @!P1 BRA `(.L_x_17) ;  /* 0x000000a4007c9947 */ /* 0x008fec0003800000 */
.L_x_136:
[----:B------:R-:W-:Y:S01]  /*0f00*/  ULDC UR5, c[0x0][0x288] ;  /* 0x0000a20000057ab9 */ /* 0x000fe20000000800 */
[----:B------:R-:W-:Y:S01]  /*0f10*/  UMOV UR6, URZ ;  /* 0x0000003f00067c82 */ /* 0x000fe20008000000 */
[----:B------:R-:W-:Y:S01]  /*0f20*/  UISETP.GE.AND UP0, UPT, UR5, 0x1, UPT ;  /* 0x000000010500788c */ /* 0x000fe2000bf06270 */
[----:B------:R-:W-:Y:S01]  /*0f30*/  CS2R R152, SRZ ;  /* 0x0000000000987805 */ /* 0x000fe2000001ff00 */
[----:B------:R-:W-:Y:S01]  /*0f40*/  UMOV UR37, URZ ;  /* 0x0000003f00257c82 */ /* 0x000fe20008000000 */
[----:B------:R-:W-:Y:S02]  /*0f50*/  CS2R R154, SRZ ;  /* 0x00000000009a7805 */ /* 0x000fe4000001ff00 */
[----:B------:R-:W-:Y:S02]  /*0f60*/  CS2R R156, SRZ ;  /* 0x00000000009c7805 */ /* 0x000fe4000001ff00 */
[----:B------:R-:W-:Y:S02]  /*0f70*/  CS2R R158, SRZ ;  /* 0x00000000009e7805 */ /* 0x000fe4000001ff00 */
[----:B------:R-:W-:-:S02]  /*0f80*/  PLOP3.LUT P1, PT, PT, PT, UP0, 0x80, 0x0 ;  /* 0x000000000000781c */ /* 0x000fc40003f2f008 */
[----:B------:R-:W-:Y:S02]  /*0f90*/  CS2R R160, SRZ ;  /* 0x0000000000a07805 */ /* 0x000fe4000001ff00 */
[----:B------:R-:W-:Y:S02]  /*0fa0*/  CS2R R162, SRZ ;  /* 0x0000000000a27805 */ /* 0x000fe4000001ff00 */
[----:B------:R-:W-:Y:S02]  /*0fb0*/  CS2R R164, SRZ ;  /* 0x0000000000a47805 */ /* 0x000fe4000001ff00 */
[----:B------:R-:W-:Y:S02]  /*0fc0*/  CS2R R166, SRZ ;  /* 0x0000000000a67805 */ /* 0x000fe4000001ff00 */
[----:B------:R-:W-:Y:S02]  /*0fd0*/  CS2R R168, SRZ ;  /* 0x0000000000a87805 */ /* 0x000fe4000001ff00 */
[----:B------:R-:W-:-:S02]  /*0fe0*/  CS2R R170, SRZ ;  /* 0x0000000000aa7805 */ /* 0x000fc4000001ff00 */
        /* <DEDUP_REMOVED lines=53> */
[----:B------:R-:W-:Y:S01]  /*1340*/  CS2R R150, SRZ ;  /* 0x0000000000967805 */ /* 0x000fe2000001ff00 */
[----:B------:R-:W-:Y:S06]  /*1350*/  @!P1 BRA `(.L_x_18) ;  /* 0x0000004800449947 */ /* 0x000fec0003800000 */
[----:B------:R-:W-:Y:S01]  /*1360*/  SHF.R.S32.HI R0, RZ, 0x1f, R3 ;  /* 0x0000001fff007819 */ /* 0x000fe20000011403 */
[----:B------:R-:W-:Y:S01]  /*1370*/  UIADD3 UR6, UR5, 0x3f, URZ ;  /* 0x0000003f05067890 */ /* 0x000fe2000fffe03f */
[----:B------:R-:W-:Y:S01]  /*1380*/  IMAD.MOV.U32 R152, RZ, RZ, RZ ;  /* 0x000000ffff987224 */ /* 0x000fe200078e00ff */
[----:B-1----:R-:W-:Y:S01]  /*1390*/  ULOP3.LUT UR9, UR38, 0x1, URZ, 0xc0, !UPT ;  /* 0x0000000126097892 */ /* 0x002fe2000f8ec03f */
[CC--:B--2---:R-:W-:Y:S01]  /*13a0*/  LEA.HI R2, R0.reuse, R3.reuse, RZ, 0x2 ;  /* 0x0000000300027211 */ /* 0x0c4fe200078f10ff */
[----:B------:R-:W-:Y:S01]  /*13b0*/  USHF.R.S32.HI UR10, URZ, 0x1f, UR6 ;  /* 0x0000001f3f0a7899 */ /* 0x000fe20008011406 */
[----:B------:R-:W-:Y:S01]  /*13c0*/  LEA.HI R0, R0, R3, RZ, 0x5 ;  /* 0x0000000300007211 */ /* 0x000fe200078f28ff */
[----:B------:R-:W-:Y:S01]  /*13d0*/  ULOP3.LUT UR20, UR7, 0x2, URZ, 0xfc, !UPT ;  /* 0x0000000207147892 */ /* 0x000fe2000f8efc3f */
[--C-:B------:R-:W-:Y:S01]  /*13e0*/  SHF.R.S32.HI R4, RZ, 0x2, R2.reuse ;  /* 0x00000002ff047819 */ /* 0x100fe20000011402 */
[----:B------:R-:W-:Y:S01]  /*13f0*/  ULEA.HI UR10, UR10, UR6, URZ, 0x6 ;  /* 0x000000060a0a7291 */ /* 0x000fe2000f8f303f */
[----:B------:R-:W-:Y:S01]  /*1400*/  SHF.R.S32.HI R5, RZ, 0x1f, R2 ;  /* 0x0000001fff057819 */ /* 0x000fe20000011402 */
[----:B------:R-:W-:Y:S01]  /*1410*/  UMOV UR21, 0x1 ;  /* 0x0000000100157882 */ /* 0x000fe20000000000 */
[----:B------:R-:W-:Y:S01]  /*1420*/  LOP3.LUT R2, R2, 0x7ffffffc, RZ, 0xc0, !PT ;  /* 0x7ffffffc02027812 */ /* 0x000fe200078ec0ff */
[----:B------:R-:W-:Y:S01]  /*1430*/  USHF.R.S32.HI UR13, URZ, 0x6, UR10 ;  /* 0x000000063f0d7899 */ /* 0x000fe2000801140a */
[----:B------:R-:W-:Y:S01]  /*1440*/  LEA.HI R5, R5, R4, RZ, 0x3 ;  /* 0x0000000405057211 */ /* 0x000fe200078f18ff */
[----:B------:R-:W-:Y:S01]  /*1450*/  UMOV UR5, URZ ;  /* 0x0000003f00057c82 */ /* 0x000fe20008000000 */
[----:B------:R-:W-:Y:S01]  /*1460*/  SHF.R.S32.HI R0, RZ, 0x5, R0 ;  /* 0x00000005ff007819 */ /* 0x000fe20000011400 */
[----:B------:R-:W-:Y:S01]  /*1470*/  IMAD.IADD R2, R3, 0x1, -R2 ;  /* 0x0000000103027824 */ /* 0x000fe200078e0a02 */
[----:B------:R-:W-:Y:S01]  /*1480*/  LOP3.LUT R5, R5, 0xfffffff8, RZ, 0xc0, !PT ;  /* 0xfffffff805057812 */ /* 0x000fe200078ec0ff */
[----:B------:R-:W-:Y:S01]  /*1490*/  IMAD.U32 R3, RZ, RZ, UR38 ;  /* 0x00000026ff037e24 */ /* 0x000fe2000f8e00ff */
[----:B------:R-:W-:Y:S01]  /*14a0*/  UMOV UR37, URZ ;  /* 0x0000003f00257c82 */ /* 0x000fe20008000000 */
[----:B------:R-:W-:Y:S01]  /*14b0*/  IMAD.SHL.U32 R237, R2, 0x2, RZ ;  /* 0x0000000202ed7824 */ /* 0x000fe200078e00ff */
[----:B------:R-:W-:Y:S01]  /*14c0*/  UMOV UR6, URZ ;  /* 0x0000003f00067c82 */ /* 0x000fe20008000000 */
[----:B------:R-:W-:Y:S01]  /*14d0*/  IMAD.IADD R5, R4, 0x1, -R5 ;  /* 0x0000000104057824 */ /* 0x000fe200078e0a05 */
[----:B------:R-:W-:Y:S01]  /*14e0*/  UMOV UR26, URZ ;  /* 0x0000003f001a7c82 */ /* 0x000fe20008000000 */
[C---:B------:R-:W-:Y:S01]  /*14f0*/  IMAD R2, R0.reuse, 0x400, R237 ;  /* 0x0000040000027824 */ /* 0x040fe200078e02ed */
[----:B------:R-:W-:Y:S01]  /*1500*/  UMOV UR25, URZ ;  /* 0x0000003f00197c82 */ /* 0x000fe20008000000 */
[C---:B------:R-:W-:Y:S01]  /*1510*/  IMAD R236, R0.reuse, 0x10, R5 ;  /* 0x0000001000ec7824 */ /* 0x040fe200078e0205 */
[----:B------:R-:W-:Y:S01]  /*1520*/  ULDC.64 UR30, c[0x0][0x208] ;  /* 0x00008200001e7ab9 */ /* 0x000fe20000000a00 */
[--C-:B------:R-:W-:Y:S01]  /*1530*/  IMAD R0, R0, 0x400, R2.reuse ;  /* 0x0000040000007824 */ /* 0x100fe200078e0202 */
[----:B------:R-:W-:Y:S01]  /*1540*/  ULDC UR10, c[0x0][0x28c] ;  /* 0x0000a300000a7ab9 */ /* 0x000fe20000000800 */
[C---:B------:R-:W-:Y:S01]  /*1550*/  IMAD R2, R5.reuse, 0x8, R2 ;  /* 0x0000000805027824 */ /* 0x040fe200078e0202 */
[----:B------:R-:W-:Y:S01]  /*1560*/  ULDC UR11, c[0x0][0xa04] ;  /* 0x00028100000b7ab9 */ /* 0x000fe20000000800 */
[----:B------:R-:W-:Y:S01]  /*1570*/  IMAD R0, R5, 0x20, R0 ;  /* 0x0000002005007824 */ /* 0x000fe200078e0200 */
[----:B------:R-:W-:Y:S01]  /*1580*/  ULDC UR12, c[0x0][0xa00] ;  /* 0x00028000000c7ab9 */ /* 0x000fe20000000800 */
[----:B------:R-:W-:-:S02]  /*1590*/  IMAD R236, R3, 0x40, R236 ;  /* 0x0000004003ec7824 */ /* 0x000fc400078e02ec */
[----:B------:R-:W-:Y:S01]  /*15a0*/  IMAD.U32 R3, RZ, RZ, UR9 ;  /* 0x00000009ff037e24 */ /* 0x000fe2000f8e00ff */
[----:B------:R1:W-:Y:S02]  /*15b0*/  STL [R1+0x80], R0 ;  /* 0x0000800001007387 */ /* 0x0003e40000100800 */
[----:B-1----:R-:W-:-:S05]  /*15c0*/  LEA R0, R2, UR36, 0x1 ;  /* 0x0000002402007c11 */ /* 0x002fca000f8e08ff */
[----:B------:R-:W-:-:S07]  /*15d0*/  IMAD R0, R3, 0x2000, R0 ;  /* 0x0000200003007824 */ /* 0x000fce00078e0200 */
.L_x_40:
[----:B-12-4-:R-:W-:Y:S05]  /*15e0*/  @!P0 BRA `(.L_x_19) ;  /* 0x0000000000048947 */ /* 0x016fea0003800000 */
[----:B------:R-:W-:Y:S01]  /*15f0*/  BPT.TRAP 0x1 ;  /* 0x000000040000795c */ /* 0x000fe20000300000 */
.L_x_19:
[----:B------:R-:W-:Y:S01]  /*1600*/  ULEA UR14, UR26, UR36, 0x3 ;  /* 0x000000241a0e7291 */ /* 0x000fe2000f8e183f */
[----:B------:R-:W-:-:S05]  /*1610*/  IMAD.U32 R2, RZ, RZ, UR25 ;  /* 0x00000019ff027e24 */ /* 0x000fca000f8e00ff */
[----:B------:R-:W-:-:S04]  /*1620*/  SHF.L.U32 R2, R2, 0x1f, RZ ;  /* 0x0000001f02027819 */ /* 0x000fc800000006ff */
[----:B------:R-:W1:Y:S02]  /*1630*/  SYNCS.PHASECHK.TRANS64.TRYWAIT P1, [UR14+0x34400], R2 ;  /* 0x03440002ff0075a7 */ /* 0x000e64000802014e */
[----:B-1----:R-:W-:Y:S05]  /*1640*/  @!P1 BRA `(.L_x_20) ;  /* 0x0000009c00c09947 */ /* 0x002fea0003800000 */
.L_x_137:
[----:B------:R-:W-:Y:S01]  /*1650*/  UIADD3 UR14, UR36, 0x14000, URZ ;  /* 0x00014000240e7890 */ /* 0x000fe2000fffe03f */
[----:B------:R-:W-:Y:S01]  /*1660*/  WARPGROUP.ARRIVE ;  /* 0x00000000000079c5 */ /* 0x000fe20000000000 */
[----:B------:R-:W-:Y:S02]  /*1670*/  USHF.R.U32.HI UR28, URZ, 0x4, UR36 ;  /* 0x000000043f1c7899 */ /* 0x000fe40008011624 */
[----:B------:R-:W-:Y:S02]  /*1680*/  USHF.R.U32.HI UR14, URZ, 0x4, UR14 ;  /* 0x000000043f0e7899 */ /* 0x000fe4000801160e */
[----:B------:R-:W-:Y:S02]  /*1690*/  ULOP3.LUT UR28, UR28, 0x3fff, URZ, 0xc0, !UPT ;  /* 0x00003fff1c1c7892 */ /* 0x000fe4000f8ec03f */
[----:B------:R-:W-:Y:S02]  /*16a0*/  ULOP3.LUT UR14, UR14, 0x3fff, URZ, 0xc0, !UPT ;  /* 0x00003fff0e0e7892 */ /* 0x000fe4000f8ec03f */
[----:B------:R-:W-:-:S02]  /*16b0*/  USHF.L.U32 UR27, UR22, 0xa, URZ ;  /* 0x0000000a161b7899 */ /* 0x000fc4000800063f */
[----:B------:R-:W-:Y:S02]  /*16c0*/  ULOP3.LUT UR15, UR28, 0x10000, URZ, 0xfc, !UPT ;  /* 0x000100001c0f7892 */ /* 0x000fe4000f8efc3f */
[----:B------:R-:W-:Y:S02]  /*16d0*/  ULOP3.LUT UR29, UR14, 0x10000, URZ, 0xfc, !UPT ;  /* 0x000100000e1d7892 */ /* 0x000fe4000f8efc3f */
[----:B------:R-:W-:Y:S02]  /*16e0*/  UIADD3 UR15, UR27, UR15, URZ ;  /* 0x0000000f1b0f7290 */ /* 0x000fe4000fffe03f */
[----:B------:R-:W-:Y:S01]  /*16f0*/  ULEA UR24, UR26, UR29, 0xa ;  /* 0x0000001d1a187291 */ /* 0x000fe2000f8e503f */
[----:B------:R-:W-:Y:S01]  /*1700*/  UMOV UR17, 0x40000040 ;  /* 0x4000004000117882 */ /* 0x000fe20000000000 */
[----:B------:R-:W-:-:S03]  /*1710*/  UMOV UR19, 0x40000040 ;  /* 0x4000004000137882 */ /* 0x000fc60000000000 */
[----:B------:R-:W-:Y:S02]  /*1720*/  UMOV UR16, UR15 ;  /* 0x0000000f00107c82 */ /* 0x000fe40008000000 */
[----:B------:R-:W-:Y:S02]  /*1730*/  UMOV UR18, UR24 ;  /* 0x0000001800127c82 */ /* 0x000fe40008000000 */
[----:B------:R-:W-:Y:S01]  /*1740*/  HGMMA.64x64x16.F32 R56, gdesc[UR16], RZ, !UPT, gsb0 ;  /* 0x00e00000103879f0 */ /* 0x000fe2000c0008ff */
[----:B------:R-:W-:Y:S02]  /*1750*/  UIADD3 UR16, UR15, 0x2, URZ ;  /* 0x000000020f107890 */ /* 0x000fe4000fffe03f */
[----:B------:R-:W-:Y:S01]  /*1760*/  UIADD3 UR18, UR24, 0x2, URZ ;  /* 0x0000000218127890 */ /* 0x000fe2000fffe03f */
[----:B------:R-:W-:Y:S01]  /*1770*/  UMOV UR17, 0x40000040 ;  /* 0x4000004000117882 */ /* 0x000fe20000000000 */
[----:B------:R-:W-:Y:S01]  /*1780*/  UMOV UR19, 0x40000040 ;  /* 0x4000004000137882 */ /* 0x000fe20000000000 */
[----:B------:R-:W-:-:S02]  /*1790*/  WARPGROUP.DEPBAR.LE gsb0, 0x0 ;  /* 0x00008000000079c5 */ /* 0x000fc40000010000 */
[----:B------:R-:W-:-:S06]  /*17a0*/  WARPGROUP.ARRIVE ;  /* 0x00000000000079c5 */ /* 0x000fcc0000000000 */
[----:B------:R-:W-:Y:S01]  /*17b0*/  HGMMA.64x64x16.F32 R56, gdesc[UR16], R56, gsb0 ;  /* 0x00e00000103879f0 */ /* 0x000fe20008000838 */
[----:B------:R-:W-:Y:S02]  /*17c0*/  UIADD3 UR16, UR15, 0x4, URZ ;  /* 0x000000040f107890 */ /* 0x000fe4000fffe03f */
[----:B------:R-:W-:Y:S01]  /*17d0*/  UIADD3 UR18, UR24, 0x4, URZ ;  /* 0x0000000418127890 */ /* 0x000fe2000fffe03f */
[----:B------:R-:W-:Y:S01]  /*17e0*/  UMOV UR17, 0x40000040 ;  /* 0x4000004000117882 */ /* 0x000fe20000000000 */
[----:B------:R-:W-:Y:S01]  /*17f0*/  UMOV UR19, 0x40000040 ;  /* 0x4000004000137882 */ /* 0x000fe20000000000 */
[----:B------:R-:W-:Y:S02]  /*1800*/  WARPGROUP.DEPBAR.LE gsb0, 0x0 ;  /* 0x00008000000079c5 */ /* 0x000fe40000010000 */
        /* <DEDUP_REMOVED lines=34> */
[----:B------:R-:W-:-:S04]  /*1a30*/  UIADD3 UR24, UR26, 0x1, URZ ;  /* 0x000000011a187890 */ /* 0x000fc8000fffe03f */
[----:B------:R-:W-:-:S04]  /*1a40*/  UISETP.NE.AND UP0, UPT, UR24, 0x4, UPT ;  /* 0x000000041800788c */ /* 0x000fc8000bf05270 */
[----:B------:R-:W-:Y:S01]  /*1a50*/  USEL UR24, UR24, URZ, UP0 ;  /* 0x0000003f18187287 */ /* 0x000fe20008000000 */
[----:B------:R-:W-:Y:S02]  /*1a60*/  WARPGROUP.DEPBAR.LE gsb0, 0x0 ;  /* 0x00008000000079c5 */ /* 0x000fe40000010000 */
[----:B------:R-:W-:-:S06]  /*1a70*/  WARPGROUP.ARRIVE ;  /* 0x00000000000079c5 */ /* 0x000fcc0000000000 */
[----:B------:R-:W-:Y:S01]  /*1a80*/  HGMMA.64x64x16.F32 R56, gdesc[UR16], R56, gsb0 ;  /* 0x00e00000103879f0 */ /* 0x000fe20008000838 */
[----:B------:R-:W-:-:S04]  /*1a90*/  USEL UR16, URZ, 0x1, UP0 ;  /* 0x000000013f107887 */ /* 0x000fc80008000000 */
[----:B------:R-:W-:Y:S01]  /*1aa0*/  ULOP3.LUT UR25, UR25, UR16, URZ, 0x3c, !UPT ;  /* 0x0000001019197292 */ /* 0x000fe2000f8e3c3f */
[----:B------:R-:W-:Y:S02]  /*1ab0*/  WARPGROUP.DEPBAR.LE gsb0, 0x0 ;  /* 0x00008000000079c5 */ /* 0x000fe40000010000 */
[----:B------:R-:W-:Y:S09]  /*1ac0*/  @!P0 BRA `(.L_x_21) ;  /* 0x0000000000048947 */ /* 0x000ff20003800000 */
[----:B------:R-:W-:Y:S01]  /*1ad0*/  BPT.TRAP 0x1 ;  /* 0x000000040000795c */ /* 0x000fe20000300000 */
.L_x_21:
[----:B------:R-:W-:Y:S01]  /*1ae0*/  ULEA UR16, UR24, UR36, 0x3 ;  /* 0x0000002418107291 */ /* 0x000fe2000f8e183f */
[----:B-1----:R-:W-:-:S05]  /*1af0*/  IMAD.U32 R2, RZ, RZ, UR25 ;  /* 0x00000019ff027e24 */ /* 0x002fca000f8e00ff */
[----:B------:R-:W-:-:S04]  /*1b00*/  SHF.L.U32 R2, R2, 0x1f, RZ ;  /* 0x0000001f02027819 */ /* 0x000fc800000006ff */
[----:B------:R-:W1:Y:S02]  /*1b10*/  SYNCS.PHASECHK.TRANS64.TRYWAIT P1, [UR16+0x34400], R2 ;  /* 0x03440002ff0075a7 */ /* 0x000e640008020150 */
[----:B-1----:R-:W-:Y:S05]  /*1b20*/  @!P1 BRA `(.L_x_22) ;  /* 0x0000009800a09947 */ /* 0x002fea0003800000 */
.L_x_138:
[----:B------:R-:W-:Y:S01]  /*1b30*/  ULEA UR32, UR24, UR29, 0xa ;  /* 0x0000001d18207291 */ /* 0x000fe2000f8e503f */
[----:B------:R-:W-:Y:S01]  /*1b40*/  WARPGROUP.ARRIVE ;  /* 0x00000000000079c5 */ /* 0x000fe20000000000 */
[----:B------:R-:W-:Y:S01]  /*1b50*/  UIADD3 UR16, UR15, 0x400, URZ ;  /* 0x000004000f107890 */ /* 0x000fe2000fffe03f */
[----:B-1----:R-:W1:Y:S01]  /*1b60*/  MUFU.RCP64H R3, 2.3591403961181640625 ;  /* 0x4002df8500037908 */ /* 0x002e620000001800 */
[----:B------:R-:W-:Y:S01]  /*1b70*/  UMOV UR19, 0x40000040 ;  /* 0x4000004000137882 */ /* 0x000fe20000000000 */
[----:B------:R-:W-:Y:S01]  /*1b80*/  UMOV UR17, 0x40000040 ;  /* 0x4000004000117882 */ /* 0x000fe20000000000 */
[----:B------:R-:W-:Y:S01]  /*1b90*/  IMAD.MOV.U32 R4, RZ, RZ, 0x458a2bb4 ;  /* 0x458a2bb4ff047424 */ /* 0x000fe200078e00ff */
[----:B------:R-:W-:Y:S01]  /*1ba0*/  UMOV UR18, UR32 ;  /* 0x0000002000127c82 */ /* 0x000fe20008000000 */
[----:B------:R-:W-:Y:S01]  /*1bb0*/  IMAD.MOV.U32 R5, RZ, RZ, 0x4002df85 ;  /* 0x4002df85ff057424 */ /* 0x000fe200078e00ff */
[----:B------:R-:W-:Y:S01]  /*1bc0*/  UMOV UR40, 0x2c515da4 ;  /* 0x2c515da400287882 */ /* 0x000fe20000000000 */
[----:B------:R-:W-:Y:S01]  /*1bd0*/  IMAD.MOV.U32 R2, RZ, RZ, RZ ;  /* 0x000000ffff027224 */ /* 0x000fe200078e00ff */
[----:B------:R-:W-:Y:S01]  /*1be0*/  HGMMA.64x64x16.F32 R24, gdesc[UR16], RZ, !UPT, gsb0 ;  /* 0x00e00000101879f0 */ /* 0x000fe2000c0008ff */
[----:B------:R-:W-:Y:S01]  /*1bf0*/  UIADD3 UR16, UR15, 0x402, URZ ;  /* 0x000004020f107890 */ /* 0x000fe2000fffe03f */
[----:B------:R-:W-:Y:S01]  /*1c00*/  IMAD.MOV.U32 R14, RZ, RZ, -0x105c611 ;  /* 0xfefa39efff0e7424 */ /* 0x000fe200078e00ff */
[----:B------:R-:W-:Y:S01]  /*1c10*/  UIADD3 UR18, UR32, 0x2, URZ ;  /* 0x0000000220127890 */ /* 0x000fe2000fffe03f */
[----:B------:R-:W-:Y:S01]  /*1c20*/  IMAD.MOV.U32 R15, RZ, RZ, 0x3fe62e42 ;  /* 0x3fe62e42ff0f7424 */ /* 0x000fe200078e00ff */
[----:B------:R-:W-:Y:S01]  /*1c30*/  UMOV UR17, 0x40000040 ;  /* 0x4000004000117882 */ /* 0x000fe20000000000 */
[----:B------:R-:W-:Y:S01]  /*1c40*/  UMOV UR19, 0x40000040 ;  /* 0x4000004000137882 */ /* 0x000fe20000000000 */
[----:B------:R-:W-:Y:S01]  /*1c50*/  UMOV UR41, 0x3fd6fc2a ;  /* 0x3fd6fc2a00297882 */ /* 0x000fe20000000000 */
[----:B------:R-:W-:Y:S01]  /*1c60*/  UMOV UR34, 0x55555554 ;  /* 0x5555555400227882 */ /* 0x000fe20000000000 */
[----:B-1----:R-:W-:Y:S01]  /*1c70*/  DFMA R4, R2, -R4, 1 ;  /* 0x3ff000000204742b */ /* 0x002fe20000000804 */
[----:B------:R-:W-:Y:S01]  /*1c80*/  UMOV UR35, 0x3fb55555 ;  /* 0x3fb5555500237882 */ /* 0x000fe20000000000 */
[----:B------:R-:W-:Y:S01]  /*1c90*/  STL.128 [R1+0x30], RZ ;  /* 0x000030ff01007387 */ /* 0x000fe20000100c00 */
[----:B------:R-:W-:-:S03]  /*1ca0*/  UIADD3 UR29, UR36, 0x344a0, URZ ;  /* 0x000344a0241d7890 */ /* 0x000fc6000fffe03f */
[----:B------:R-:W-:Y:S02]  /*1cb0*/  STL.128 [R1], RZ ;  /* 0x000000ff01007387 */ /* 0x000fe40000100c00 */
[----:B------:R-:W-:Y:S02]  /*1cc0*/  DFMA R4, R4, R4, R4 ;  /* 0x000000040404722b */ /* 0x000fe40000000004 */
[----:B------:R-:W-:Y:S04]  /*1cd0*/  STL.128 [R1+0x10], RZ ;  /* 0x000010ff01007387 */ /* 0x000fe80000100c00 */
[----:B------:R-:W-:Y:S02]  /*1ce0*/  STL.128 [R1+0x20], RZ ;  /* 0x000020ff01007387 */ /* 0x000fe40000100c00 */
[----:B------:R-:W-:Y:S01]  /*1cf0*/  DFMA R6, R2, R4, R2 ;  /* 0x000000040206722b */ /* 0x000fe20000000002 */
[----:B------:R-:W-:Y:S01]  /*1d00*/  IMAD.MOV.U32 R4, RZ, RZ, -0x748574fc ;  /* 0x8b7a8b04ff047424 */ /* 0x000fe200078e00ff */
[----:B------:R-:W-:Y:S01]  /*1d10*/  STL.128 [R1+0x40], RZ ;  /* 0x000040ff01007387 */ /* 0x000fe20000100c00 */
[----:B------:R-:W-:-:S03]  /*1d20*/  IMAD.MOV.U32 R5, RZ, RZ, 0x3ed0ee25 ;  /* 0x3ed0ee25ff057424 */ /* 0x000fc600078e00ff */
[----:B------:R-:W-:Y:S02]  /*1d30*/  STL.128 [R1+0x50], RZ ;  /* 0x000050ff01007387 */ /* 0x000fe40000100c00 */
[C---:B------:R-:W-:Y:S02]  /*1d40*/  DMUL R2, R6.reuse, UR40 ;  /* 0x0000002806027c28 */ /* 0x040fe40008000000 */
[----:B------:R-:W-:Y:S04]  /*1d50*/  STL.128 [R1+0x60], RZ ;  /* 0x000060ff01007387 */ /* 0x000fe80000100c00 */
[----:B------:R-:W-:Y:S02]  /*1d60*/  STL.128 [R1+0x70], RZ ;  /* 0x000070ff01007387 */ /* 0x000fe40000100c00 */
[----:B------:R-:W-:-:S08]  /*1d70*/  DFMA R2, R6, UR40, R2 ;  /* 0x0000002806027c2b */ /* 0x000fd00008000002 */
[C---:B------:R-:W-:Y:S02]  /*1d80*/  DMUL R8, R2.reuse, R2 ;  /* 0x0000000202087228 */ /* 0x040fe40000000000 */
[----:B------:R-:W-:-:S08]  /*1d90*/  DADD R10, -R2, UR40 ;  /* 0x00000028020a7e29 */ /* 0x000fd00008000100 */
[----:B------:R-:W-:-:S08]  /*1da0*/  DADD R12, R10, R10 ;  /* 0x000000000a0c7229 */ /* 0x000fd0000000000a */
[----:B------:R-:W-:-:S08]  /*1db0*/  DFMA R12, -R2, UR40, R12 ;  /* 0x00000028020c7c2b */ /* 0x000fd0000800010c */
[----:B------:R-:W-:Y:S01]  /*1dc0*/  DMUL R12, R6, R12 ;  /* 0x0000000c060c7228 */ /* 0x000fe20000000000 */
        /* <DEDUP_REMOVED lines=24> */
[----:B------:R-:W-:Y:S01]  /*1f50*/  UMOV UR16, 0x3ae80f1e ;  /* 0x3ae80f1e00107882 */ /* 0x000fe20000000000 */
[----:B------:R-:W-:Y:S01]  /*1f60*/  UMOV UR17, 0x3eb1380b ;  /* 0x3eb1380b00117882 */ /* 0x000fe20000000000 */
[----:B------:R-:W-:Y:S01]  /*1f70*/  UIADD3 UR19, UR15, 0x602, URZ ;  /* 0x000006020f137890 */ /* 0x000fe2000fffe03f */
[----:B------:R-:W-:Y:S01]  /*1f80*/  DFMA R4, R8, UR16, R4 ;  /* 0x0000001008047c2b */ /* 0x000fe20008000004 */
[----:B------:R-:W-:Y:S01]  /*1f90*/  UMOV UR16, 0x9f02676f ;  /* 0x9f02676f00107882 */ /* 0x000fe20000000000 */
[----:B------:R-:W-:Y:S01]  /*1fa0*/  UMOV UR17, 0x3ef3b266 ;  /* 0x3ef3b26600117882 */ /* 0x000fe20000000000 */
[----:B------:R-:W-:-:S05]  /*1fb0*/  UIADD3 UR18, UR32, 0x202, URZ ;  /* 0x0000020220127890 */ /* 0x000fca000fffe03f */
[----:B------:R-:W-:Y:S01]  /*1fc0*/  DFMA R4, R8, R4, UR16 ;  /* 0x0000001008047e2b */ /* 0x000fe20008000004 */
[----:B------:R-:W-:Y:S01]  /*1fd0*/  UMOV UR16, 0xa9ab0956 ;  /* 0xa9ab095600107882 */ /* 0x000fe20000000000 */
[----:B------:R-:W-:-:S06]  /*1fe0*/  UMOV UR17, 0x3f1745cb ;  /* 0x3f1745cb00117882 */ /* 0x000fcc0000000000 */
        /* <DEDUP_REMOVED lines=10> */
[----:B------:R-:W-:Y:S01]  /*2090*/  UMOV UR16, UR19 ;  /* 0x0000001300107c82 */ /* 0x000fe20008000000 */
[----:B------:R-:W-:Y:S01]  /*20a0*/  UMOV UR17, 0x40000040 ;  /* 0x4000004000117882 */ /* 0x000fe20000000000 */
[----:B------:R-:W-:Y:S01]  /*20b0*/  UMOV UR19, 0x40000040 ;  /* 0x4000004000137882 */ /* 0x000fe20000000000 */
[----:B------:R-:W-:-:S04]  /*20c0*/  DFMA R4, R14, 1, R2 ;  /* 0x3ff000000e04782b */ /* 0x000fc80000000002 */
[----:B------:R-:W-:-:S04]  /*20d0*/  DFMA R10, R8, R10, UR34 ;  /* 0x00000022080a7e2b */ /* 0x000fc8000800000a */
[----:B------:R-:W-:-:S04]  /*20e0*/  DFMA R6, R14, -1, R4 ;  /* 0xbff000000e06782b */ /* 0x000fc80000000004 */
[----:B------:R-:W-:Y:S01]  /*20f0*/  DMUL R10, R8, R10 ;  /* 0x0000000a080a7228 */ /* 0x000fe20000000000 */
[----:B------:R-:W-:-:S03]  /*2100*/  IMAD.U32 R8, RZ, RZ, UR26 ;  /* 0x0000001aff087e24 */ /* 0x000fc6000f8e00ff */
[----:B------:R-:W-:Y:S01]  /*2110*/  DADD R6, -R2, R6 ;  /* 0x0000000002067229 */ /* 0x000fe20000000106 */
[----:B------:R-:W-:-:S03]  /*2120*/  IMAD R8, R8, 0x40, R237 ;  /* 0x0000004008087824 */ /* 0x000fc600078e02ed */
[----:B------:R-:W-:Y:S01]  /*2130*/  DFMA R10, R2, R10, R12 ;  /* 0x0000000a020a722b */ /* 0x000fe2000000000c */
[----:B------:R-:W-:Y:S02]  /*2140*/  IMAD.MOV.U32 R2, RZ, RZ, 0x3b39803f ;  /* 0x3b39803fff027424 */ /* 0x000fe400078e00ff */
[----:B------:R-:W-:Y:S01]  /*2150*/  IMAD.MOV.U32 R3, RZ, RZ, 0x3c7abc9e ;  /* 0x3c7abc9eff037424 */ /* 0x000fe200078e00ff */
[----:B------:R-:W-:Y:S02]  /*2160*/  WARPGROUP.DEPBAR.LE gsb0, 0x0 ;  /* 0x00008000000079c5 */ /* 0x000fe40000010000 */
[----:B------:R-:W-:Y:S02]  /*2170*/  WARPGROUP.ARRIVE ;  /* 0x00000000000079c5 */ /* 0x000fe40000000000 */
[----:B------:R-:W-:Y:S01]  /*2180*/  DADD R6, R10, -R6 ;  /* 0x000000000a067229 */ /* 0x000fe20000000806 */
[----:B------:R-:W-:-:S03]  /*2190*/  LEA R10, R8, UR36, 0x2 ;  /* 0x00000024080a7c11 */ /* 0x000fc6000f8e10ff */
[----:B------:R-:W-:Y:S01]  /*21a0*/  HGMMA.64x64x16.F32 R24, gdesc[UR16], R24, gsb0 ;  /* 0x00e00000101879f0 */ /* 0x000fe20008000818 */
[----:B------:R-:W-:Y:S01]  /*21b0*/  UMOV UR16, 0xffda0d24 ;  /* 0xffda0d2400107882 */ /* 0x000fe20000000000 */
[----:B------:R-:W-:Y:S02]  /*21c0*/  UMOV UR17, 0x3c7777d0 ;  /* 0x3c7777d000117882 */ /* 0x000fe40000000000 */
[----:B------:R-:W-:Y:S01]  /*21d0*/  DFMA R6, R2, 1, R6 ;  /* 0x3ff000000206782b */ /* 0x000fe20000000006 */
[----:B------:R-:W-:Y:S01]  /*21e0*/  UIADD3 UR18, UR32, 0x204, URZ ;  /* 0x0000020420127890 */ /* 0x000fe2000fffe03f */
[----:B------:R-:W-:-:S06]  /*21f0*/  UMOV UR19, 0x40000040 ;  /* 0x4000004000137882 */ /* 0x000fcc0000000000 */
[----:B------:R-:W-:-:S08]  /*2200*/  DADD R6, R4, R6 ;  /* 0x0000000004067229 */ /* 0x000fd00000000006 */
[----:B------:R-:W-:Y:S01]  /*2210*/  DMUL R2, R6, UR16 ;  /* 0x0000001006027c28 */ /* 0x000fe20008000000 */
[----:B------:R-:W-:Y:S01]  /*2220*/  UMOV UR16, 0x652b82fe ;  /* 0x652b82fe00107882 */ /* 0x000fe20000000000 */
[----:B------:R-:W-:-:S06]  /*2230*/  UMOV UR17, 0x3ff71547 ;  /* 0x3ff7154700117882 */ /* 0x000fcc0000000000 */
[----:B------:R-:W-:Y:S01]  /*2240*/  DFMA R2, R6, UR16, R2 ;  /* 0x0000001006027c2b */ /* 0x000fe20008000002 */
[----:B------:R-:W-:Y:S01]  /*2250*/  UIADD3 UR16, UR15, 0x604, URZ ;  /* 0x000006040f107890 */ /* 0x000fe2000fffe03f */
[----:B------:R-:W-:-:S08]  /*2260*/  UMOV UR17, 0x40000040 ;  /* 0x4000004000117882 */ /* 0x000fd00000000000 */
[----:B------:R1:W2:Y:S02]  /*2270*/  F2F.F32.F64 R3, R2 ;  /* 0x0000000200037310 */ /* 0x0002a40000301000 */
[----:B-1----:R-:W-:-:S04]  /*2280*/  IMAD.U32 R2, RZ, RZ, UR24 ;  /* 0x00000018ff027e24 */ /* 0x002fc8000f8e00ff */
[----:B------:R-:W-:Y:S01]  /*2290*/  IMAD R2, R2, 0x40, R237 ;  /* 0x0000004002027824 */ /* 0x000fe200078e02ed */
[----:B------:R-:W-:Y:S02]  /*22a0*/  WARPGROUP.DEPBAR.LE gsb0, 0x0 ;  /* 0x00008000000079c5 */ /* 0x000fe40000010000 */
[----:B------:R-:W2:Y:S04]  /*22b0*/  LDS.64 R16, [R10+0x34000] ;  /* 0x034000000a107984 */ /* 0x000ea80000000a00 */
[----:B------:R-:W1:Y:S04]  /*22c0*/  LDS.64 R4, [R10+0x34020] ;  /* 0x034020000a047984 */ /* 0x000e680000000a00 */
[----:B------:R-:W3:Y:S04]  /*22d0*/  LDS.64 R8, [R10+0x34040] ;  /* 0x034040000a087984 */ /* 0x000ee80000000a00 */
[----:B------:R-:W4:Y:S04]  /*22e0*/  LDS.64 R12, [R10+0x34060] ;  /* 0x034060000a0c7984 */ /* 0x000f280000000a00 */
[----:B------:R-:W-:Y:S04]  /*22f0*/  LDS.64 R22, [R10+0x34080] ;  /* 0x034080000a167984 */ /* 0x000fe80000000a00 */
[----:B------:R-:W5:Y:S01]  /*2300*/  LDS.64 R20, [R10+0x340a0] ;  /* 0x0340a0000a147984 */ /* 0x000f620000000a00 */
[----:B------:R-:W-:-:S06]  /*2310*/  WARPGROUP.ARRIVE ;  /* 0x00000000000079c5 */ /* 0x000fcc0000000000 */
[----:B------:R-:W-:Y:S01]  /*2320*/  HGMMA.64x64x16.F32 R24, gdesc[UR16], R24, gsb0 ;  /* 0x00e00000101879f0 */ /* 0x000fe20008000818 */
[----:B------:R-:W-:Y:S02]  /*2330*/  UIADD3 UR16, UR15, 0x606, URZ ;  /* 0x000006060f107890 */ /* 0x000fe4000fffe03f */
[----:B------:R-:W-:Y:S01]  /*2340*/  UIADD3 UR18, UR32, 0x206, URZ ;  /* 0x0000020620127890 */ /* 0x000fe2000fffe03f */
[----:B------:R-:W-:Y:S01]  /*2350*/  UMOV UR17, 0x40000040 ;  /* 0x4000004000117882 */ /* 0x000fe20000000000 */
[----:B------:R-:W-:Y:S01]  /*2360*/  UMOV UR19, 0x40000040 ;  /* 0x4000004000137882 */ /* 0x000fe20000000000 */
[----:B------:R-:W-:-:S04]  /*2370*/  ULEA UR15, UR37, UR39, 0x1 ;  /* 0x00000027250f7291 */ /* 0x000fc8000f8e083f */
[----:B------:R-:W-:Y:S01]  /*2380*/  ULEA UR15, UR15, UR29, 0x3 ;  /* 0x0000001d0f0f7291 */ /* 0x000fe2000f8e183f */
[C---:B--2---:R-:W-:Y:S01]  /*2390*/  FMUL R16, R3.reuse, R16 ;  /* 0x0000001003107220 */ /* 0x044fe20000400000 */
[C---:B------:R-:W-:Y:S01]  /*23a0*/  FMUL R17, R3.reuse, R17 ;  /* 0x0000001103117220 */ /* 0x040fe20000400000 */
[C---:B-1----:R-:W-:Y:S01]  /*23b0*/  FMUL R4, R3.reuse, R4 ;  /* 0x0000000403047220 */ /* 0x042fe20000400000 */
[C---:B------:R-:W-:Y:S01]  /*23c0*/  FMUL R5, R3.reuse, R5 ;  /* 0x0000000503057220 */ /* 0x040fe20000400000 */
[----:B------:R-:W-:Y:S02]  /*23d0*/  IMAD.MOV.U32 R18, RZ, RZ, R16 ;  /* 0x000000ffff127224 */ /* 0x000fe400078e0010 */
[C---:B---3--:R-:W-:Y:S01]  /*23e0*/  FMUL R8, R3.reuse, R8 ;  /* 0x0000000803087220 */ /* 0x048fe20000400000 */
[C---:B------:R-:W-:Y:S01]  /*23f0*/  FMUL R9, R3.reuse, R9 ;  /* 0x0000000903097220 */ /* 0x040fe20000400000 */
[----:B------:R-:W-:Y:S02]  /*2400*/  IMAD.MOV.U32 R19, RZ, RZ, R17 ;  /* 0x000000ffff137224 */ /* 0x000fe400078e0011 */
[C---:B----4-:R-:W-:Y:S01]  /*2410*/  FMUL R12, R3.reuse, R12 ;  /* 0x0000000c030c7220 */ /* 0x050fe20000400000 */
[----:B------:R-:W-:Y:S01]  /*2420*/  FMUL R13, R3, R13 ;  /* 0x0000000d030d7220 */ /* 0x000fe20000400000 */
[----:B------:R-:W-:Y:S01]  /*2430*/  IMAD.MOV.U32 R6, RZ, RZ, R4 ;  /* 0x000000ffff067224 */ /* 0x000fe200078e0004 */
[----:B------:R1:W-:Y:S01]  /*2440*/  STL.128 [R1], R16 ;  /* 0x0000001001007387 */ /* 0x0003e20000100c00 */
[----:B------:R-:W-:-:S02]  /*2450*/  IMAD.MOV.U32 R14, RZ, RZ, R12 ;  /* 0x000000ffff0e7224 */ /* 0x000fc400078e000c */
[----:B------:R-:W-:Y:S02]  /*2460*/  IMAD.MOV.U32 R15, RZ, RZ, R13 ;  /* 0x000000ffff0f7224 */ /* 0x000fe400078e000d */
[----:B------:R-:W-:Y:S02]  /*2470*/  IMAD.MOV.U32 R7, RZ, RZ, R5 ;  /* 0x000000ffff077224 */ /* 0x000fe400078e0005 */
[C---:B-----5:R-:W-:Y:S01]  /*2480*/  FMUL R20, R3.reuse, R20 ;  /* 0x0000001403147220 */ /* 0x060fe20000400000 */
[----:B------:R-:W-:Y:S01]  /*2490*/  IMAD.MOV.U32 R11, RZ, RZ, R9 ;  /* 0x000000ffff0b7224 */ /* 0x000fe200078e0009 */
[----:B------:R2:W-:Y:S01]  /*24a0*/  STL.128 [R1+0x30], R12 ;  /* 0x0000300c01007387 */ /* 0x0005e20000100c00 */
[----:B------:R-:W-:-:S03]  /*24b0*/  FMUL R21, R3, R21 ;  /* 0x0000001503157220 */ /* 0x000fc60000400000 */
[----:B------:R-:W-:Y:S01]  /*24c0*/  STL.128 [R1+0x10], R4 ;  /* 0x0000100401007387 */ /* 0x000fe20000100c00 */
[C---:B-1----:R-:W-:Y:S01]  /*24d0*/  FMUL R16, R3.reuse, R22 ;  /* 0x0000001603107220 */ /* 0x042fe20000400000 */
[----:B------:R-:W-:Y:S01]  /*24e0*/  FMUL R17, R3, R23 ;  /* 0x0000001703117220 */ /* 0x000fe20000400000 */
[----:B------:R-:W-:Y:S02]  /*24f0*/  IMAD.MOV.U32 R22, RZ, RZ, R20 ;  /* 0x000000ffff167224 */ /* 0x000fe400078e0014 */
[----:B------:R-:W-:Y:S02]  /*2500*/  IMAD.MOV.U32 R18, RZ, RZ, R16 ;  /* 0x000000ffff127224 */ /* 0x000fe400078e0010 */
[----:B------:R-:W-:Y:S01]  /*2510*/  IMAD.MOV.U32 R19, RZ, RZ, R17 ;  /* 0x000000ffff137224 */ /* 0x000fe200078e0011 */
[----:B--2---:R-:W-:Y:S01]  /*2520*/  LEA R12, R2, UR36, 0x2 ;  /* 0x00000024020c7c11 */ /* 0x004fe2000f8e10ff */
[----:B------:R-:W-:Y:S02]  /*2530*/  IMAD.U32 R13, RZ, RZ, UR23 ;  /* 0x00000017ff0d7e24 */ /* 0x000fe4000f8e00ff */
[----:B------:R-:W-:Y:S01]  /*2540*/  IMAD.MOV.U32 R23, RZ, RZ, R21 ;  /* 0x000000ffff177224 */ /* 0x000fe200078e0015 */
[----:B------:R-:W-:Y:S02]  /*2550*/  STL.128 [R1+0x40], R16 ;  /* 0x0000401001007387 */ /* 0x000fe40000100c00 */
[----:B------:R-:W-:-:S02]  /*2560*/  SHF.L.U32 R13, R13, 0x1f, RZ ;  /* 0x0000001f0d0d7819 */ /* 0x000fc400000006ff */
[----:B------:R-:W-:Y:S01]  /*2570*/  STL.128 [R1+0x50], R20 ;  /* 0x0000501401007387 */ /* 0x000fe20000100c00 */
[----:B------:R-:W-:-:S03]  /*2580*/  WARPGROUP.DEPBAR.LE gsb0, 0x0 ;  /* 0x00008000000079c5 */ /* 0x000fc60000010000 */
[----:B------:R-:W1:Y:S04]  /*2590*/  LDS.64 R218, [R10+0x340c0] ;  /* 0x0340c0000ada7984 */ /* 0x000e680000000a00 */
[----:B------:R2:W3:Y:S04]  /*25a0*/  LDS.64 R216, [R10+0x340e0] ;  /* 0x0340e0000ad87984 */ /* 0x0004e80000000a00 */
[----:B------:R-:W4:Y:S01]  /*25b0*/  LDS.64 R232, [R12+0x34000] ;  /* 0x034000000ce87984 */ /* 0x000f220000000a00 */
[----:B--2---:R-:W-:-:S03]  /*25c0*/  IMAD.MOV.U32 R10, RZ, RZ, R8 ;  /* 0x000000ffff0a7224 */ /* 0x004fc600078e0008 */
[----:B------:R-:W2:Y:S04]  /*25d0*/  LDS.64 R230, [R12+0x34020] ;  /* 0x034020000ce67984 */ /* 0x000ea80000000a00 */
[----:B------:R3:W-:Y:S04]  /*25e0*/  STL.128 [R1+0x20], R8 ;  /* 0x0000200801007387 */ /* 0x0007e80000100c00 */
[----:B------:R1:W2:Y:S04]  /*25f0*/  LDS.64 R228, [R12+0x34040] ;  /* 0x034040000ce47984 */ /* 0x0002a80000000a00 */
[----:B------:R1:W2:Y:S04]  /*2600*/  LDS.64 R226, [R12+0x34060] ;  /* 0x034060000ce27984 */ /* 0x0002a80000000a00 */
[----:B------:R1:W2:Y:S04]  /*2610*/  LDS.64 R224, [R12+0x34080] ;  /* 0x034080000ce07984 */ /* 0x0002a80000000a00 */
[----:B------:R2:W2:Y:S04]  /*2620*/  LDS.64 R220, [R12+0x340c0] ;  /* 0x0340c0000cdc7984 */ /* 0x0004a80000000a00 */
[----:B------:R2:W2:Y:S01]  /*2630*/  LDS.64 R222, [R12+0x340e0] ;  /* 0x0340e0000cde7984 */ /* 0x0004a20000000a00 */
[C---:B-1----:R-:W-:Y:S01]  /*2640*/  FMUL R4, R3.reuse, R218 ;  /* 0x000000da03047220 */ /* 0x042fe20000400000 */
[C---:B------:R-:W-:Y:S01]  /*2650*/  FMUL R5, R3.reuse, R219 ;  /* 0x000000db03057220 */ /* 0x040fe20000400000 */
[C---:B---3--:R-:W-:Y:S01]  /*2660*/  FMUL R8, R3.reuse, R216 ;  /* 0x000000d803087220 */ /* 0x048fe20000400000 */
[----:B------:R-:W-:Y:S01]  /*2670*/  FMUL R9, R3, R217 ;  /* 0x000000d903097220 */ /* 0x000fe20000400000 */
[----:B------:R-:W-:Y:S01]  /*2680*/  IMAD.MOV.U32 R6, RZ, RZ, R4 ;  /* 0x000000ffff067224 */ /* 0x000fe200078e0004 */
[----:B------:R1:W3:Y:S01]  /*2690*/  LDS.64 R2, [R12+0x340a0] ;  /* 0x0340a0000c027984 */ /* 0x0002e20000000a00 */
[----:B------:R-:W-:Y:S01]  /*26a0*/  WARPGROUP.ARRIVE ;  /* 0x00000000000079c5 */ /* 0x000fe20000000000 */
[----:B------:R-:W-:-:S02]  /*26b0*/  IMAD.MOV.U32 R7, RZ, RZ, R5 ;  /* 0x000000ffff077224 */ /* 0x000fc400078e0005 */
[----:B------:R-:W-:Y:S02]  /*26c0*/  IMAD.MOV.U32 R10, RZ, RZ, R8 ;  /* 0x000000ffff0a7224 */ /* 0x000fe400078e0008 */
[----:B------:R-:W-:Y:S01]  /*26d0*/  IMAD.MOV.U32 R11, RZ, RZ, R9 ;  /* 0x000000ffff0b7224 */ /* 0x000fe200078e0009 */
[----:B------:R-:W-:Y:S01]  /*26e0*/  HGMMA.64x64x16.F32 R24, gdesc[UR16], R24, gsb0 ;  /* 0x00e00000101879f0 */ /* 0x000fe20008000818 */
[----:B------:R1:W-:Y:S04]  /*26f0*/  STL.128 [R1+0x60], R4 ;  /* 0x0000600401007387 */ /* 0x0003e80000100c00 */
[----:B------:R1:W-:Y:S01]  /*2700*/  STL.128 [R1+0x70], R8 ;  /* 0x0000700801007387 */ /* 0x0003e20000100c00 */
[----:B------:R-:W-:Y:S02]  /*2710*/  WARPGROUP.DEPBAR.LE gsb0, 0x0 ;  /* 0x00008000000079c5 */ /* 0x000fe40000010000 */
[----:B------:R-:W5:Y:S02]  /*2720*/  SYNCS.PHASECHK.TRANS64.TRYWAIT P1, [UR15], R13 ;  /* 0x0000000dff0075a7 */ /* 0x000f64000802014f */
[----:B-12345:R-:W-:Y:S05]  /*2730*/  @!P1 BRA `(.L_x_23) ;  /* 0x0000008c00b49947 */ /* 0x03efea0003800000 */
.L_x_139:
[----:B------:R-:W2:Y:S04]  /*2740*/  LDL.128 R20, [R1] ;  /* 0x0000000001147983 */ /* 0x000ea80000100c00 */
[----:B------:R-:W3:Y:S04]  /*2750*/  LDL.128 R216, [R1+0x10] ;  /* 0x0000100001d87983 */ /* 0x000ee80000100c00 */
[----:B-1----:R-:W4:Y:S04]  /*2760*/  LDL.128 R4, [R1+0x20] ;  /* 0x0000200001047983 */ /* 0x002f280000100c00 */
[----:B------:R-:W5:Y:S01]  /*2770*/  LDL.128 R8, [R1+0x30] ;  /* 0x0000300001087983 */ /* 0x000f620000100c00 */
[----:B------:R-:W-:-:S05]  /*2780*/  VIADD R12, R236, 0x8 ;  /* 0x00000008ec0c7836 */ /* 0x000fca0000000000 */
[----:B------:R-:W-:Y:S02]  /*2790*/  ISETP.GE.AND P6, PT, R12, UR10, PT ;  /* 0x0000000a0c007c0c */ /* 0x000fe4000bfc6270 */
[----:B------:R-:W-:Y:S01]  /*27a0*/  ISETP.GE.AND P5, PT, R236, UR10, PT ;  /* 0x0000000aec007c0c */ /* 0x000fe2000bfa6270 */
[----:B------:R-:W-:Y:S01]  /*27b0*/  ULOP3.LUT UR32, UR39, 0x1, URZ, 0xc, !UPT ;  /* 0x0000000127207892 */ /* 0x000fe2000f8e0c3f */
[----:B------:R-:W-:Y:S01]  /*27c0*/  FSEL R17, R58, -INF , !P6 ;  /* 0xff8000003a117808 */ /* 0x000fe20007000000 */
[----:B------:R-:W-:Y:S01]  /*27d0*/  USHF.L.U32 UR15, UR37, 0x1, URZ ;  /* 0x00000001250f7899 */ /* 0x000fe2000800063f */
[----:B------:R-:W-:Y:S01]  /*27e0*/  FSEL R16, R59, -INF , !P6 ;  /* 0xff8000003b107808 */ /* 0x000fe20007000000 */
[----:B------:R-:W-:Y:S01]  /*27f0*/  ULOP3.LUT UR33, UR14, 0x2000000, URZ, 0xfc, !UPT ;  /* 0x020000000e217892 */ /* 0x000fe2000f8efc3f */
[----:B------:R-:W-:Y:S01]  /*2800*/  FSEL R235, R62, -INF , !P6 ;  /* 0xff8000003eeb7808 */ /* 0x000fe20007000000 */
[----:B------:R-:W5:Y:S01]  /*2810*/  LDL.128 R12, [R1+0x40] ;  /* 0x00004000010c7983 */ /* 0x000f620000100c00 */
[----:B------:R-:W-:-:S02]  /*2820*/  FSEL R62, R61, -INF , !P5 ;  /* 0xff8000003d3e7808 */ /* 0x000fc40006800000 */
[----:B------:R-:W-:Y:S01]  /*2830*/  FSEL R61, R66, -INF , !P6 ;  /* 0xff800000423d7808 */ /* 0x000fe20007000000 */
[----:B------:R-:W-:-:S04]  /*2840*/  ULOP3.LUT UR14, UR15, 0xfffffffe, UR32, 0xe2, !UPT ;  /* 0xfffffffe0f0e7892 */ /* 0x000fc8000f8ee220 */
[----:B------:R-:W-:Y:S02]  /*2850*/  ULEA UR16, UR14, UR29, 0x3 ;  /* 0x0000001d0e107291 */ /* 0x000fe4000f8e183f */
[----:B------:R-:W-:Y:S01]  /*2860*/  ULEA UR17, UR24, UR33, 0xa ;  /* 0x0000002118117291 */ /* 0x000fe2000f8e503f */
[----:B------:R-:W-:-:S06]  /*2870*/  UMOV UR15, 0x40000040 ;  /* 0x40000040000f7882 */ /* 0x000fcc0000000000 */
[----:B------:R-:W-:Y:S01]  /*2880*/  UMOV UR14, UR17 ;  /* 0x00000011000e7c82 */ /* 0x000fe20008000000 */
[----:B--2---:R-:W-:Y:S01]  /*2890*/  FFMA R58, R17, UR11, -R22 ;  /* 0x0000000b113a7c23 */ /* 0x004fe20008000816 */
[----:B------:R-:W-:Y:S01]  /*28a0*/  FFMA R59, R16, UR11, -R23 ;  /* 0x0000000b103b7c23 */ /* 0x000fe20008000817 */
[----:B------:R-:W-:Y:S01]  /*28b0*/  FSEL R23, R56, -INF , !P5 ;  /* 0xff80000038177808 */ /* 0x000fe20006800000 */
[----:B------:R-:W2:Y:S02]  /*28c0*/  LDL.128 R16, [R1+0x50] ;  /* 0x0000500001107983 */ /* 0x000ea40000100c00 */
[----:B------:R-:W-:Y:S02]  /*28d0*/  FSETP.GEU.AND P3, PT, R58, -126, PT ;  /* 0xc2fc00003a00780b */ /* 0x000fe40003f6e000 */
[----:B------:R-:W-:Y:S01]  /*28e0*/  FFMA R56, R23, UR11, -R20 ;  /* 0x0000000b17387c23 */ /* 0x000fe20008000814 */
[----:B------:R-:W-:Y:S01]  /*28f0*/  FSEL R23, R60, -INF , !P5 ;  /* 0xff8000003c177808 */ /* 0x000fe20006800000 */
[----:B---3--:R-:W-:Y:S01]  /*2900*/  FFMA R60, R235, UR11, -R218 ;  /* 0x0000000beb3c7c23 */ /* 0x008fe200080008da */
[----:B------:R-:W-:-:S02]  /*2910*/  FSETP.GEU.AND P4, PT, R59, -126, PT ;  /* 0xc2fc00003b00780b */ /* 0x000fc40003f8e000 */
[----:B------:R-:W-:Y:S01]  /*2920*/  FSETP.GEU.AND P2, PT, R56, -126, PT ;  /* 0xc2fc00003800780b */ /* 0x000fe20003f4e000 */
[----:B------:R-:W-:Y:S01]  /*2930*/  FFMA R217, R62, UR11, -R217 ;  /* 0x0000000b3ed97c23 */ /* 0x000fe200080008d9 */
[----:B------:R-:W-:Y:S01]  /*2940*/  FSETP.GEU.AND P1, PT, R60, -126, PT ;  /* 0xc2fc00003c00780b */ /* 0x000fe20003f2e000 */
[----:B------:R-:W-:Y:S01]  /*2950*/  FFMA R216, R23, UR11, -R216 ;  /* 0x0000000b17d87c23 */ /* 0x000fe200080008d8 */
[----:B------:R-:W-:Y:S02]  /*2960*/  FSEL R62, R63, -INF , !P6 ;  /* 0xff8000003f3e7808 */ /* 0x000fe40007000000 */
[----:B------:R-:W-:Y:S01]  /*2970*/  @!P3 FMUL R58, R58, 0.5 ;  /* 0x3f0000003a3ab820 */ /* 0x000fe20000400000 */
[----:B------:R-:W-:-:S03]  /*2980*/  FSEL R20, R57, -INF , !P5 ;  /* 0xff80000039147808 */ /* 0x000fc60006800000 */
[----:B------:R1:W3:Y:S01]  /*2990*/  MUFU.EX2 R235, R58 ;  /* 0x0000003a00eb7308 */ /* 0x0002e20000000800 */
[----:B------:R-:W-:Y:S01]  /*29a0*/  @!P4 FMUL R59, R59, 0.5 ;  /* 0x3f0000003b3bc820 */ /* 0x000fe20000400000 */
[----:B----4-:R-:W-:Y:S01]  /*29b0*/  FFMA R218, R61, UR11, -R6 ;  /* 0x0000000b3dda7c23 */ /* 0x010fe20008000806 */
[----:B------:R-:W-:Y:S01]  /*29c0*/  @!P2 FMUL R56, R56, 0.5 ;  /* 0x3f0000003838a820 */ /* 0x000fe20000400000 */
[----:B------:R-:W-:Y:S01]  /*29d0*/  FFMA R57, R20, UR11, -R21 ;  /* 0x0000000b14397c23 */ /* 0x000fe20008000815 */
[----:B------:R-:W-:Y:S01]  /*29e0*/  @!P1 FMUL R60, R60, 0.5 ;  /* 0x3f0000003c3c9820 */ /* 0x000fe20000400000 */
[----:B------:R-:W4:Y:S02]  /*29f0*/  LDL.128 R20, [R1+0x60] ;  /* 0x0000600001147983 */ /* 0x000f240000100c00 */
[----:B------:R-:W5:Y:S01]  /*2a00*/  MUFU.EX2 R234, R59 ;  /* 0x0000003b00ea7308 */ /* 0x000f620000000800 */
[----:B-1----:R-:W-:Y:S01]  /*2a10*/  FFMA R58, R62, UR11, -R219 ;  /* 0x0000000b3e3a7c23 */ /* 0x002fe200080008db */
[----:B------:R-:W-:-:S05]  /*2a20*/  FSEL R62, R67, -INF , !P6 ;  /* 0xff800000433e7808 */ /* 0x000fca0007000000 */
[----:B------:R-:W-:Y:S01]  /*2a30*/  FFMA R219, R62, UR11, -R7 ;  /* 0x0000000b3edb7c23 */ /* 0x000fe20008000807 */
[----:B------:R1:W1:Y:S08]  /*2a40*/  MUFU.EX2 R6, R60 ;  /* 0x0000003c00067308 */ /* 0x0002700000000800 */
[----:B------:R-:W1:Y:S01]  /*2a50*/  MUFU.EX2 R7, R56 ;  /* 0x0000003800077308 */ /* 0x000e620000000800 */
[----:B---3--:R-:W-:Y:S01]  /*2a60*/  @!P3 FMUL R235, R235, R235 ;  /* 0x000000ebebebb220 */ /* 0x008fe20000400000 */
[----:B-----5:R-:W-:Y:S01]  /*2a70*/  @!P4 FMUL R234, R234, R234 ;  /* 0x000000eaeaeac220 */ /* 0x020fe20000400000 */
[----:B------:R-:W-:Y:S01]  /*2a80*/  FSETP.GEU.AND P3, PT, R57, -126, PT ;  /* 0xc2fc00003900780b */ /* 0x000fe20003f6e000 */
[----:B-1----:R-:W3:Y:S01]  /*2a90*/  LDL.128 R60, [R1+0x70] ;  /* 0x00007000013c7983 */ /* 0x002ee20000100c00 */
[----:B------:R-:W-:Y:S01]  /*2aa0*/  FSETP.GEU.AND P4, PT, R58, -126, PT ;  /* 0xc2fc00003a00780b */ /* 0x000fe20003f8e000 */
[----:B------:R-:W-:Y:S01]  /*2ab0*/  SYNCS.ARRIVE.TRANS64.A1T0 RZ, [UR16], RZ ;  /* 0x000000ffffff79a7 */ /* 0x000fe20008100010 */
[--C-:B------:R-:W-:Y:S01]  /*2ac0*/  FADD R45, R45, -R3.reuse ;  /* 0x800000032d2d7221 */ /* 0x100fe20000000000 */
[----:B------:R-:W-:Y:S01]  /*2ad0*/  FADD R3, R47, -R3 ;  /* 0x800000032f037221 */ /* 0x000fe20000000000 */
[----:B------:R-:W-:Y:S01]  /*2ae0*/  @!P1 FMUL R6, R6, R6 ;  /* 0x0000000606069220 */ /* 0x000fe20000400000 */
[----:B------:R-:W-:Y:S01]  /*2af0*/  FSETP.GEU.AND P1, PT, R216, -126, PT ;  /* 0xc2fc0000d800780b */ /* 0x000fe20003f2e000 */
[--C-:B------:R-:W-:Y:S01]  /*2b00*/  FADD R30, R30, -R230.reuse ;  /* 0x800000e61e1e7221 */ /* 0x100fe20000000000 */
[----:B------:R-:W-:Y:S01]  /*2b10*/  FADD R28, R28, -R230 ;  /* 0x800000e61c1c7221 */ /* 0x000fe20000000000 */
[--C-:B------:R-:W-:Y:S01]  /*2b20*/  FADD R32, R32, -R228.reuse ;  /* 0x800000e420207221 */ /* 0x100fe20000000000 */
[----:B------:R-:W-:Y:S01]  /*2b30*/  FADD R34, R34, -R228 ;  /* 0x800000e422227221 */ /* 0x000fe20000000000 */
[----:B------:R-:W-:Y:S01]  /*2b40*/  FADD R31, R31, -R231 ;  /* 0x800000e71f1f7221 */ /* 0x000fe20000000000 */
[----:B------:R-:W-:Y:S01]  /*2b50*/  @!P3 FMUL R57, R57, 0.5 ;  /* 0x3f0000003939b820 */ /* 0x000fe20000400000 */
[----:B------:R-:W-:Y:S01]  /*2b60*/  @!P2 FMUL R7, R7, R7 ;  /* 0x000000070707a220 */ /* 0x000fe20000400000 */
[----:B------:R-:W-:Y:S01]  /*2b70*/  FSETP.GEU.AND P2, PT, R217, -126, PT ;  /* 0xc2fc0000d900780b */ /* 0x000fe20003f4e000 */
[----:B------:R-:W-:Y:S01]  /*2b80*/  @!P4 FMUL R58, R58, 0.5 ;  /* 0x3f0000003a3ac820 */ /* 0x000fe20000400000 */
[----:B------:R1:W5:Y:S01]  /*2b90*/  MUFU.EX2 R66, R57 ;  /* 0x0000003900427308 */ /* 0x0003620000000800 */
[----:B------:R-:W-:Y:S01]  /*2ba0*/  FADD R38, R38, -R226 ;  /* 0x800000e226267221 */ /* 0x000fe20000000000 */
[----:B------:R-:W-:Y:S01]  /*2bb0*/  FADD R37, R37, -R227 ;  /* 0x800000e325257221 */ /* 0x000fe20000000000 */
[----:B------:R-:W-:Y:S01]  /*2bc0*/  @!P1 FMUL R216, R216, 0.5 ;  /* 0x3f000000d8d89820 */ /* 0x000fe20000400000 */
[----:B------:R-:W-:Y:S01]  /*2bd0*/  FADD R44, R44, -R2 ;  /* 0x800000022c2c7221 */ /* 0x000fe20000000000 */
[----:B------:R-:W-:Y:S01]  /*2be0*/  FADD R42, R42, -R224 ;  /* 0x800000e02a2a7221 */ /* 0x000fe20000000000 */
[----:B------:R-:W-:Y:S01]  /*2bf0*/  FADD R43, R43, -R225 ;  /* 0x800000e12b2b7221 */ /* 0x000fe20000000000 */
[----:B------:R-:W-:Y:S01]  /*2c00*/  FADD R2, R46, -R2 ;  /* 0x800000022e027221 */ /* 0x000fe20000000000 */
[----:B------:R-:W5:Y:S01]  /*2c10*/  MUFU.EX2 R67, R58 ;  /* 0x0000003a00437308 */ /* 0x000f620000000800 */
[----:B-1----:R-:W-:Y:S01]  /*2c20*/  F2FP.F16.F32.PACK_AB R57, R234, R235 ;  /* 0x000000ebea39723e */ /* 0x002fe200000000ff */
[----:B------:R-:W-:Y:S01]  /*2c30*/  FADD R33, R33, -R229 ;  /* 0x800000e521217221 */ /* 0x000fe20000000000 */
[----:B------:R-:W-:Y:S01]  /*2c40*/  @!P2 FMUL R217, R217, 0.5 ;  /* 0x3f000000d9d9a820 */ /* 0x000fe20000400000 */
[----:B------:R-:W-:Y:S01]  /*2c50*/  FADD R48, R48, -R220 ;  /* 0x800000dc30307221 */ /* 0x000fe20000000000 */
[----:B------:R-:W-:Y:S01]  /*2c60*/  FADD R49, R49, -R221 ;  /* 0x800000dd31317221 */ /* 0x000fe20000000000 */
[----:B------:R-:W-:Y:S01]  /*2c70*/  FADD R29, R29, -R231 ;  /* 0x800000e71d1d7221 */ /* 0x000fe20000000000 */
[----:B------:R-:W-:Y:S01]  /*2c80*/  FADD R35, R35, -R229 ;  /* 0x800000e523237221 */ /* 0x000fe20000000000 */
[----:B------:R-:W1:Y:S01]  /*2c90*/  MUFU.EX2 R216, R216 ;  /* 0x000000d800d87308 */ /* 0x000e620000000800 */
[----:B-----5:R-:W-:Y:S01]  /*2ca0*/  @!P3 FMUL R66, R66, R66 ;  /* 0x000000424242b220 */ /* 0x020fe20000400000 */
[----:B------:R-:W-:Y:S01]  /*2cb0*/  FSETP.GEU.AND P3, PT, R218, -126, PT ;  /* 0xc2fc0000da00780b */ /* 0x000fe20003f6e000 */
[----:B------:R-:W-:Y:S01]  /*2cc0*/  UIADD3 UR37, UR37, 0x1, URZ ;  /* 0x0000000125257890 */ /* 0x000fe2000fffe03f */
[----:B------:R-:W-:Y:S01]  /*2cd0*/  FADD R51, R51, -R221 ;  /* 0x800000dd33337221 */ /* 0x000fe20000000000 */
[----:B------:R-:W-:Y:S01]  /*2ce0*/  FADD R52, R52, -R222 ;  /* 0x800000de34347221 */ /* 0x000fe20000000000 */
[----:B------:R-:W-:Y:S01]  /*2cf0*/  F2FP.F16.F32.PACK_AB R56, R66, R7 ;  /* 0x000000074238723e */ /* 0x000fe200000000ff */
[----:B------:R-:W-:Y:S01]  /*2d00*/  UISETP.NE.AND UP0, UPT, UR37, 0x2, UPT ;  /* 0x000000022500788c */ /* 0x000fe2000bf05270 */
[----:B------:R-:W5:Y:S01]  /*2d10*/  MUFU.EX2 R217, R217 ;  /* 0x000000d900d97308 */ /* 0x000f620000000800 */
[----:B------:R-:W-:Y:S01]  /*2d20*/  @!P4 FMUL R67, R67, R67 ;  /* 0x000000434343c220 */ /* 0x000fe20000400000 */
[----:B------:R-:W-:Y:S01]  /*2d30*/  FSETP.GEU.AND P4, PT, R219, -126, PT ;  /* 0xc2fc0000db00780b */ /* 0x000fe20003f8e000 */
[----:B------:R-:W-:Y:S01]  /*2d40*/  FADD R36, R36, -R226 ;  /* 0x800000e224247221 */ /* 0x000fe20000000000 */
[----:B------:R-:W-:Y:S01]  /*2d50*/  FADD R39, R39, -R227 ;  /* 0x800000e327277221 */ /* 0x000fe20000000000 */
[----:B------:R-:W-:Y:S01]  /*2d60*/  FADD R40, R40, -R224 ;  /* 0x800000e028287221 */ /* 0x000fe20000000000 */
[----:B------:R-:W-:Y:S01]  /*2d70*/  F2FP.F16.F32.PACK_AB R59, R67, R6 ;  /* 0x00000006433b723e */ /* 0x000fe200000000ff */
[----:B------:R-:W-:Y:S01]  /*2d80*/  @!P3 FMUL R218, R218, 0.5 ;  /* 0x3f000000dadab820 */ /* 0x000fe20000400000 */
[----:B------:R-:W-:Y:S01]  /*2d90*/  FADD R41, R41, -R225 ;  /* 0x800000e129297221 */ /* 0x000fe20000000000 */
[----:B-1----:R-:W-:Y:S01]  /*2da0*/  @!P1 FMUL R216, R216, R216 ;  /* 0x000000d8d8d89220 */ /* 0x002fe20000400000 */
[----:B------:R-:W-:Y:S01]  /*2db0*/  FADD R50, R50, -R220 ;  /* 0x800000dc32327221 */ /* 0x000fe20000000000 */
[----:B------:R-:W-:Y:S01]  /*2dc0*/  FMUL R235, R235, UR12 ;  /* 0x0000000cebeb7c20 */ /* 0x000fe20008400000 */
[----:B------:R-:W-:Y:S01]  /*2dd0*/  FADD R54, R54, -R222 ;  /* 0x800000de36367221 */ /* 0x000fe20000000000 */
[----:B------:R-:W1:Y:S01]  /*2de0*/  MUFU.EX2 R218, R218 ;  /* 0x000000da00da7308 */ /* 0x000e620000000800 */
[----:B------:R-:W-:Y:S01]  /*2df0*/  FMUL R234, R234, UR12 ;  /* 0x0000000ceaea7c20 */ /* 0x000fe20008400000 */
[----:B------:R-:W-:Y:S01]  /*2e00*/  @!P4 FMUL R219, R219, 0.5 ;  /* 0x3f000000dbdbc820 */ /* 0x000fe20000400000 */
[----:B------:R-:W-:Y:S01]  /*2e10*/  FMUL R7, R7, UR12 ;  /* 0x0000000c07077c20 */ /* 0x000fe20008400000 */
[----:B-----5:R-:W-:Y:S01]  /*2e20*/  @!P2 FMUL R217, R217, R217 ;  /* 0x000000d9d9d9a220 */ /* 0x020fe20000400000 */
[----:B------:R-:W-:Y:S01]  /*2e30*/  FMUL R66, R66, UR12 ;  /* 0x0000000c42427c20 */ /* 0x000fe20008400000 */
[--C-:B------:R-:W-:Y:S01]  /*2e40*/  FADD R53, R53, -R223.reuse ;  /* 0x800000df35357221 */ /* 0x100fe20000000000 */
[----:B------:R-:W-:Y:S01]  /*2e50*/  FADD R55, R55, -R223 ;  /* 0x800000df37377221 */ /* 0x000fe20000000000 */
[----:B------:R-:W5:Y:S01]  /*2e60*/  MUFU.EX2 R219, R219 ;  /* 0x000000db00db7308 */ /* 0x000f620000000800 */
[----:B------:R-:W-:Y:S01]  /*2e70*/  F2FP.F16.F32.PACK_AB R58, R217, R216 ;  /* 0x000000d8d93a723e */ /* 0x000fe200000000ff */
[----:B------:R-:W-:-:S03]  /*2e80*/  USEL UR37, UR37, URZ, UP0 ;  /* 0x0000003f25257287 */ /* 0x000fc60008000000 */
[----:B------:R-:W-:Y:S01]  /*2e90*/  WARPGROUP.ARRIVE ;  /* 0x00000000000079c5 */ /* 0x000fe20000000000 */
[----:B-1----:R-:W-:-:S05]  /*2ea0*/  @!P3 FMUL R218, R218, R218 ;  /* 0x000000dadadab220 */ /* 0x002fca0000400000 */
[----:B------:R-:W-:Y:S01]  /*2eb0*/  HGMMA.64x128x16.F32 R88, R56, gdesc[UR12].tnspB, R88, gsb0 ;  /* 0x41e0000c38587df0 */ /* 0x000fe20008000858 */
[----:B------:R-:W-:Y:S01]  /*2ec0*/  UIADD3 UR14, UR17, 0x80, URZ ;  /* 0x00000080110e7890 */ /* 0x000fe2000fffe03f */
[----:B------:R-:W-:Y:S01]  /*2ed0*/  UMOV UR15, 0x40000040 ;  /* 0x40000040000f7882 */ /* 0x000fe20000000000 */
[----:B-----5:R-:W-:Y:S01]  /*2ee0*/  @!P4 FMUL R219, R219, R219 ;  /* 0x000000dbdbdbc220 */ /* 0x020fe20000400000 */
[----:B------:R-:W-:Y:S02]  /*2ef0*/  WARPGROUP.DEPBAR.LE gsb0, 0x0 ;  /* 0x00008000000079c5 */ /* 0x000fe40000010000 */
[----:B------:R-:W-:Y:S02]  /*2f00*/  FSEL R57, R70, -INF , !P6 ;  /* 0xff80000046397808 */ /* 0x000fe40007000000 */
[----:B------:R-:W-:Y:S01]  /*2f10*/  FSEL R58, R71, -INF , !P6 ;  /* 0xff800000473a7808 */ /* 0x000fe20007000000 */
[--C-:B------:R-:W-:Y:S01]  /*2f20*/  FADD R71, R25, -R233.reuse ;  /* 0x800000e919477221 */ /* 0x100fe20000000000 */
[----:B------:R-:W-:Y:S01]  /*2f30*/  FADD R233, R27, -R233 ;  /* 0x800000e91be97221 */ /* 0x000fe20000000000 */
[----:B------:R-:W-:Y:S01]  /*2f40*/  FFMA R10, R57, UR11, -R10 ;  /* 0x0000000b390a7c23 */ /* 0x000fe2000800080a */
[----:B------:R-:W-:Y:S01]  /*2f50*/  FSEL R57, R64, -INF , !P5 ;  /* 0xff80000040397808 */ /* 0x000fe20006800000 */
[----:B------:R-:W-:-:S03]  /*2f60*/  FMUL R66, R66, R71 ;  /* 0x0000004742427220 */ /* 0x000fc60000400000 */
[----:B------:R-:W-:Y:S01]  /*2f70*/  FSETP.GEU.AND P1, PT, R10, -126, PT ;  /* 0xc2fc00000a00780b */ /* 0x000fe20003f2e000 */
[----:B------:R-:W-:Y:S01]  /*2f80*/  FFMA R56, R57, UR11, -R4 ;  /* 0x0000000b39387c23 */ /* 0x000fe20008000804 */
[----:B------:R-:W-:Y:S01]  /*2f90*/  FSEL R4, R65, -INF , !P5 ;  /* 0xff80000041047808 */ /* 0x000fe20006800000 */
[----:B------:R-:W-:Y:S01]  /*2fa0*/  FFMA R65, R58, UR11, -R11 ;  /* 0x0000000b3a417c23 */ /* 0x000fe2000800080b */
[----:B------:R-:W-:Y:S02]  /*2fb0*/  FSEL R11, R68, -INF , !P5 ;  /* 0xff800000440b7808 */ /* 0x000fe40006800000 */
[----:B------:R-:W-:Y:S01]  /*2fc0*/  FSETP.GEU.AND P2, PT, R56, -126, PT ;  /* 0xc2fc00003800780b */ /* 0x000fe20003f4e000 */
[----:B------:R-:W-:Y:S01]  /*2fd0*/  FFMA R57, R4, UR11, -R5 ;  /* 0x0000000b04397c23 */ /* 0x000fe20008000805 */
[----:B------:R-:W-:Y:S01]  /*2fe0*/  FSEL R58, R69, -INF , !P5 ;  /* 0xff800000453a7808 */ /* 0x000fe20006800000 */
[----:B------:R-:W-:Y:S01]  /*2ff0*/  FFMA R59, R11, UR11, -R8 ;  /* 0x0000000b0b3b7c23 */ /* 0x000fe20008000808 */
[----:B------:R-:W-:-:S02]  /*3000*/  FSETP.GEU.AND P4, PT, R65, -126, PT ;  /* 0xc2fc00004100780b */ /* 0x000fc40003f8e000 */
[----:B------:R-:W-:Y:S01]  /*3010*/  FSETP.GEU.AND P3, PT, R57, -126, PT ;  /* 0xc2fc00003900780b */ /* 0x000fe20003f6e000 */
[----:B------:R-:W-:Y:S01]  /*3020*/  @!P1 FMUL R10, R10, 0.5 ;  /* 0x3f0000000a0a9820 */ /* 0x000fe20000400000 */
[----:B------:R-:W-:Y:S01]  /*3030*/  FFMA R64, R58, UR11, -R9 ;  /* 0x0000000b3a407c23 */ /* 0x000fe20008000809 */
[----:B------:R-:W-:Y:S02]  /*3040*/  FSEL R69, R84, -INF , !P5 ;  /* 0xff80000054457808 */ /* 0x000fe40006800000 */
[----:B------:R-:W1:Y:S02]  /*3050*/  MUFU.EX2 R4, R10 ;  /* 0x0000000a00047308 */ /* 0x000e640000000800 */
[----:B------:R-:W-:-:S04]  /*3060*/  @!P2 FMUL R56, R56, 0.5 ;  /* 0x3f0000003838a820 */ /* 0x000fc80000400000 */
[----:B------:R-:W-:Y:S02]  /*3070*/  @!P4 FMUL R65, R65, 0.5 ;  /* 0x3f0000004141c820 */ /* 0x000fe40000400000 */
[----:B------:R-:W5:Y:S01]  /*3080*/  MUFU.EX2 R5, R56 ;  /* 0x0000003800057308 */ /* 0x000f620000000800 */
[----:B------:R-:W-:-:S07]  /*3090*/  @!P3 FMUL R57, R57, 0.5 ;  /* 0x3f0000003939b820 */ /* 0x000fce0000400000 */
[----:B------:R5:W5:Y:S01]  /*30a0*/  MUFU.EX2 R10, R57 ;  /* 0x00000039000a7308 */ /* 0x000b620000000800 */
[----:B-1----:R-:W-:Y:S01]  /*30b0*/  @!P1 FMUL R4, R4, R4 ;  /* 0x0000000404049220 */ /* 0x002fe20000400000 */
[----:B------:R-:W-:-:S06]  /*30c0*/  FSETP.GEU.AND P1, PT, R59, -126, PT ;  /* 0xc2fc00003b00780b */ /* 0x000fcc0003f2e000 */
[----:B------:R1:W4:Y:S01]  /*30d0*/  MUFU.EX2 R11, R65 ;  /* 0x00000041000b7308 */ /* 0x0003220000000800 */
[----:B-----5:R-:W-:Y:S01]  /*30e0*/  @!P2 FMUL R5, R5, R5 ;  /* 0x000000050505a220 */ /* 0x020fe20000400000 */
[----:B------:R-:W-:Y:S02]  /*30f0*/  FSETP.GEU.AND P2, PT, R64, -126, PT ;  /* 0xc2fc00004000780b */ /* 0x000fe40003f4e000 */
[----:B------:R-:W-:-:S03]  /*3100*/  F2FP.F16.F32.PACK_AB R57, R219, R218 ;  /* 0x000000dadb39723e */ /* 0x000fc600000000ff */
[----:B------:R-:W-:Y:S01]  /*3110*/  @!P1 FMUL R59, R59, 0.5 ;  /* 0x3f0000003b3b9820 */ /* 0x000fe20000400000 */
[----:B------:R-:W-:Y:S01]  /*3120*/  @!P3 FMUL R10, R10, R10 ;  /* 0x0000000a0a0ab220 */ /* 0x000fe20000400000 */
[----:B-1----:R-:W-:Y:S02]  /*3130*/  FSEL R65, R82, -INF , !P6 ;  /* 0xff80000052417808 */ /* 0x002fe40007000000 */
[----:B------:R1:W5:Y:S02]  /*3140*/  MUFU.EX2 R8, R59 ;  /* 0x0000003b00087308 */ /* 0x0003640000000800 */
[----:B------:R-:W-:Y:S02]  /*3150*/  F2FP.F16.F32.PACK_AB R56, R10, R5 ;  /* 0x000000050a38723e */ /* 0x000fe400000000ff */
[----:B------:R-:W-:Y:S01]  /*3160*/  @!P2 FMUL R64, R64, 0.5 ;  /* 0x3f0000004040a820 */ /* 0x000fe20000400000 */
[----:B----4-:R-:W-:Y:S01]  /*3170*/  FFMA R22, R65, UR11, -R22 ;  /* 0x0000000b41167c23 */ /* 0x010fe20008000816 */
[----:B------:R-:W-:Y:S01]  /*3180*/  @!P4 FMUL R11, R11, R11 ;  /* 0x0000000b0b0bc220 */ /* 0x000fe20000400000 */
[----:B------:R-:W-:Y:S01]  /*3190*/  FMUL R10, R10, UR12 ;  /* 0x0000000c0a0a7c20 */ /* 0x000fe20008400000 */
[----:B------:R4:W2:Y:S03]  /*31a0*/  MUFU.EX2 R9, R64 ;  /* 0x0000004000097308 */ /* 0x0008a60000000800 */
[----:B-1----:R-:W-:Y:S01]  /*31b0*/  F2FP.F16.F32.PACK_AB R59, R11, R4 ;  /* 0x000000040b3b723e */ /* 0x002fe200000000ff */
[----:B------:R-:W-:Y:S01]  /*31c0*/  FMUL R33, R10, R33 ;  /* 0x000000210a217220 */ /* 0x000fe20000400000 */
[----:B------:R-:W-:Y:S01]  /*31d0*/  FMUL R10, R219, UR12 ;  /* 0x0000000cdb0a7c20 */ /* 0x000fe20008400000 */
[----:B-----5:R-:W-:Y:S01]  /*31e0*/  @!P1 FMUL R8, R8, R8 ;  /* 0x0000000808089220 */ /* 0x020fe20000400000 */
[----:B----4-:R-:W-:-:S02]  /*31f0*/  FSEL R64, R73, -INF , !P5 ;  /* 0xff80000049407808 */ /* 0x010fc40006800000 */
[----:B------:R-:W-:Y:S01]  /*3200*/  FMUL R35, R10, R35 ;  /* 0x000000230a237220 */ /* 0x000fe20000400000 */
[----:B------:R-:W-:Y:S01]  /*3210*/  FMUL R10, R11, UR12 ;  /* 0x0000000c0b0a7c20 */ /* 0x000fe20008400000 */
[----:B------:R-:W-:Y:S01]  /*3220*/  FMUL R11, R8, UR12 ;  /* 0x0000000c080b7c20 */ /* 0x000fe20008400000 */
[----:B---3--:R-:W-:Y:S01]  /*3230*/  FFMA R60, R69, UR11, -R60 ;  /* 0x0000000b453c7c23 */ /* 0x008fe2000800083c */
[----:B------:R-:W-:Y:S01]  /*3240*/  FFMA R64, R64, UR11, -R13 ;  /* 0x0000000b40407c23 */ /* 0x000fe2000800080d */
[----:B------:R-:W-:Y:S01]  /*3250*/  FSEL R13, R76, -INF , !P5 ;  /* 0xff8000004c0d7808 */ /* 0x000fe20006800000 */
[----:B--2---:R-:W-:Y:S01]  /*3260*/  @!P2 FMUL R9, R9, R9 ;  /* 0x000000090909a220 */ /* 0x004fe20000400000 */
[----:B------:R-:W-:Y:S01]  /*3270*/  FMUL R39, R10, R39 ;  /* 0x000000270a277220 */ /* 0x000fe20000400000 */
[----:B------:R-:W-:Y:S01]  /*3280*/  FMUL R36, R11, R36 ;  /* 0x000000240b247220 */ /* 0x000fe20000400000 */
[----:B------:R-:W-:Y:S02]  /*3290*/  FSETP.GEU.AND P4, PT, R64, -126, PT ;  /* 0xc2fc00004000780b */ /* 0x000fe40003f8e000 */
[----:B------:R-:W-:-:S04]  /*32a0*/  F2FP.F16.F32.PACK_AB R58, R9, R8 ;  /* 0x00000008093a723e */ /* 0x000fc800000000ff */
[----:B------:R-:W-:-:S06]  /*32b0*/  WARPGROUP.ARRIVE ;  /* 0x00000000000079c5 */ /* 0x000fcc0000000000 */
[----:B------:R-:W-:Y:S01]  /*32c0*/  HGMMA.64x128x16.F32 R88, R56, gdesc[UR12].tnspB, R88, gsb0 ;  /* 0x41e0000c38587df0 */ /* 0x000fe20008000858 */
[----:B------:R-:W-:Y:S01]  /*32d0*/  @!P4 FMUL R64, R64, 0.5 ;  /* 0x3f0000004040c820 */ /* 0x000fe20000400000 */
[----:B------:R-:W-:Y:S01]  /*32e0*/  UIADD3 UR14, UR17, 0x100, URZ ;  /* 0x00000100110e7890 */ /* 0x000fe2000fffe03f */
[----:B------:R-:W-:Y:S01]  /*32f0*/  UMOV UR15, 0x40000040 ;  /* 0x40000040000f7882 */ /* 0x000fe20000000000 */
[----:B------:R-:W-:Y:S02]  /*3300*/  WARPGROUP.DEPBAR.LE gsb0, 0x0 ;  /* 0x00008000000079c5 */ /* 0x000fe40000010000 */
[----:B------:R-:W-:Y:S02]  /*3310*/  FSEL R57, R74, -INF , !P6 ;  /* 0xff8000004a397808 */ /* 0x000fe40007000000 */
[----:B------:R-:W-:Y:S01]  /*3320*/  FSEL R59, R72, -INF , !P5 ;  /* 0xff800000483b7808 */ /* 0x000fe20006800000 */
[----:B------:R-:W-:Y:S01]  /*3330*/  FFMA R72, R13, UR11, -R16 ;  /* 0x0000000b0d487c23 */ /* 0x000fe20008000810 */
[----:B------:R-:W-:Y:S01]  /*3340*/  FSEL R58, R81, -INF , !P5 ;  /* 0xff800000513a7808 */ /* 0x000fe20006800000 */
[----:B------:R-:W-:Y:S01]  /*3350*/  FFMA R57, R57, UR11, -R14 ;  /* 0x0000000b39397c23 */ /* 0x000fe2000800080e */
[----:B------:R-:W-:Y:S01]  /*3360*/  FSEL R14, R75, -INF , !P6 ;  /* 0xff8000004b0e7808 */ /* 0x000fe20007000000 */
[----:B------:R-:W-:Y:S01]  /*3370*/  FFMA R70, R59, UR11, -R12 ;  /* 0x0000000b3b467c23 */ /* 0x000fe2000800080c */
[----:B------:R-:W-:-:S02]  /*3380*/  FSEL R12, R77, -INF , !P5 ;  /* 0xff8000004d0c7808 */ /* 0x000fc40006800000 */
        /* <DEDUP_REMOVED lines=9> */
[----:B------:R-:W-:Y:S01]  /*3420*/  FSEL R14, R83, -INF , !P6 ;  /* 0xff800000530e7808 */ /* 0x000fe20007000000 */
[----:B------:R-:W1:Y:S01]  /*3430*/  MUFU.EX2 R18, R64 ;  /* 0x0000004000127308 */ /* 0x000e620000000800 */
[----:B------:R-:W-:Y:S01]  /*3440*/  FSEL R19, R86, -INF , !P6 ;  /* 0xff80000056137808 */ /* 0x000fe20007000000 */
[----:B------:R-:W-:Y:S01]  /*3450*/  @!P3 FMUL R57, R57, 0.5 ;  /* 0x3f0000003939b820 */ /* 0x000fe20000400000 */
[----:B------:R-:W-:Y:S01]  /*3460*/  FSEL R56, R87, -INF , !P6 ;  /* 0xff80000057387808 */ /* 0x000fe20007000000 */
[----:B------:R-:W-:Y:S01]  /*3470*/  FFMA R20, R59, UR11, -R20 ;  /* 0x0000000b3b147c23 */ /* 0x000fe20008000814 */
[----:B------:R-:W-:Y:S01]  /*3480*/  FSETP.GEU.AND P1, PT, R70, -126, PT ;  /* 0xc2fc00004600780b */ /* 0x000fe20003f2e000 */
[----:B------:R-:W-:Y:S01]  /*3490*/  FFMA R62, R19, UR11, -R62 ;  /* 0x0000000b133e7c23 */ /* 0x000fe2000800083e */
[----:B------:R-:W-:Y:S01]  /*34a0*/  FSETP.GEU.AND P6, PT, R73, -126, PT ;  /* 0xc2fc00004900780b */ /* 0x000fe20003fce000 */
[----:B------:R-:W-:Y:S01]  /*34b0*/  @!P2 FMUL R68, R68, 0.5 ;  /* 0x3f0000004444a820 */ /* 0x000fe20000400000 */
[----:B------:R-:W2:Y:S01]  /*34c0*/  MUFU.EX2 R12, R57 ;  /* 0x00000039000c7308 */ /* 0x000ea20000000800 */
[----:B------:R-:W-:Y:S01]  /*34d0*/  FFMA R47, R56, UR11, -R63 ;  /* 0x0000000b382f7c23 */ /* 0x000fe2000800083f */
[----:B------:R-:W-:-:S06]  /*34e0*/  FMUL R19, R234, R233 ;  /* 0x000000e9ea137220 */ /* 0x000fcc0000400000 */
[----:B------:R3:W4:Y:S01]  /*34f0*/  MUFU.EX2 R13, R68 ;  /* 0x00000044000d7308 */ /* 0x0007220000000800 */
[----:B------:R-:W-:Y:S01]  /*3500*/  @!P1 FMUL R70, R70, 0.5 ;  /* 0x3f00000046469820 */ /* 0x000fe20000400000 */
[----:B-1----:R-:W-:Y:S01]  /*3510*/  @!P4 FMUL R18, R18, R18 ;  /* 0x000000121212c220 */ /* 0x002fe20000400000 */
[----:B------:R-:W-:Y:S01]  /*3520*/  @!P6 FMUL R73, R73, 0.5 ;  /* 0x3f0000004949e820 */ /* 0x000fe20000400000 */
[----:B------:R-:W-:-:S04]  /*3530*/  FSETP.GEU.AND P4, PT, R62, -126, PT ;  /* 0xc2fc00003e00780b */ /* 0x000fc80003f8e000 */
[----:B------:R1:W5:Y:S01]  /*3540*/  MUFU.EX2 R15, R70 ;  /* 0x00000046000f7308 */ /* 0x0003620000000800 */
[----:B---3--:R-:W-:Y:S01]  /*3550*/  FSEL R68, R85, -INF , !P5 ;  /* 0xff80000055447808 */ /* 0x008fe20006800000 */
[----:B--2---:R-:W-:Y:S01]  /*3560*/  @!P3 FMUL R12, R12, R12 ;  /* 0x0000000c0c0cb220 */ /* 0x004fe20000400000 */
[----:B------:R-:W-:Y:S02]  /*3570*/  FSETP.GEU.AND P5, PT, R16, -126, PT ;  /* 0xc2fc00001000780b */ /* 0x000fe40003fae000 */
[----:B------:R-:W-:Y:S01]  /*3580*/  FSETP.GEU.AND P3, PT, R72, -126, PT ;  /* 0xc2fc00004800780b */ /* 0x000fe20003f6e000 */
[----:B------:R-:W-:Y:S02]  /*3590*/  FFMA R61, R68, UR11, -R61 ;  /* 0x0000000b443d7c23 */ /* 0x000fe4000800083d */
[----:B------:R-:W2:Y:S01]  /*35a0*/  MUFU.EX2 R57, R73 ;  /* 0x0000004900397308 */ /* 0x000ea20000000800 */
[----:B----4-:R-:W-:Y:S01]  /*35b0*/  @!P2 FMUL R13, R13, R13 ;  /* 0x0000000d0d0da220 */ /* 0x010fe20000400000 */
[----:B------:R-:W-:Y:S01]  /*35c0*/  FSETP.GEU.AND P2, PT, R17, -126, PT ;  /* 0xc2fc00001100780b */ /* 0x000fe20003f4e000 */
[--C-:B-1----:R-:W-:Y:S01]  /*35d0*/  FADD R70, R24, -R232.reuse ;  /* 0x800000e818467221 */ /* 0x102fe20000000000 */
[----:B------:R-:W-:Y:S01]  /*35e0*/  FADD R232, R26, -R232 ;  /* 0x800000e81ae87221 */ /* 0x000fe20000000000 */
[----:B------:R-:W-:Y:S01]  /*35f0*/  @!P4 FMUL R62, R62, 0.5 ;  /* 0x3f0000003e3ec820 */ /* 0x000fe20000400000 */
[----:B------:R-:W-:Y:S01]  /*3600*/  F2FP.F16.F32.PACK_AB R25, R13, R12 ;  /* 0x0000000c0d19723e */ /* 0x000fe200000000ff */
[----:B------:R-:W-:Y:S01]  /*3610*/  FMUL R7, R7, R70 ;  /* 0x0000004607077220 */ /* 0x000fe20000400000 */
[----:B------:R-:W-:Y:S01]  /*3620*/  @!P5 FMUL R16, R16, 0.5 ;  /* 0x3f0000001010d820 */ /* 0x000fe20000400000 */
[----:B-----5:R-:W-:Y:S01]  /*3630*/  @!P1 FMUL R15, R15, R15 ;  /* 0x0000000f0f0f9220 */ /* 0x020fe20000400000 */
[----:B------:R-:W-:Y:S01]  /*3640*/  @!P3 FMUL R72, R72, 0.5 ;  /* 0x3f0000004848b820 */ /* 0x000fe20000400000 */
[----:B------:R-:W-:Y:S01]  /*3650*/  FMUL R232, R235, R232 ;  /* 0x000000e8ebe87220 */ /* 0x000fe20000400000 */
[----:B------:R-:W-:-:S02]  /*3660*/  F2FP.F16.F32.PACK_AB R7, R66, R7 ;  /* 0x000000074207723e */ /* 0x000fc400000000ff */
[----:B------:R-:W1:Y:S01]  /*3670*/  MUFU.EX2 R16, R16 ;  /* 0x0000001000107308 */ /* 0x000e620000000800 */
[----:B------:R-:W-:Y:S01]  /*3680*/  @!P2 FMUL R17, R17, 0.5 ;  /* 0x3f0000001111a820 */ /* 0x000fe20000400000 */
[----:B------:R-:W-:Y:S01]  /*3690*/  F2FP.F16.F32.PACK_AB R24, R18, R15 ;  /* 0x0000000f1218723e */ /* 0x000fe200000000ff */
[----:B--2---:R-:W-:Y:S01]  /*36a0*/  @!P6 FMUL R57, R57, R57 ;  /* 0x000000393939e220 */ /* 0x004fe20000400000 */
[----:B------:R-:W-:Y:S01]  /*36b0*/  FSETP.GEU.AND P6, PT, R22, -126, PT ;  /* 0xc2fc00001600780b */ /* 0x000fe20003fce000 */
[----:B------:R-:W-:Y:S01]  /*36c0*/  FMUL R15, R15, UR12 ;  /* 0x0000000c0f0f7c20 */ /* 0x000fe20008400000 */
[----:B------:R-:W-:Y:S01]  /*36d0*/  FMUL R18, R18, UR12 ;  /* 0x0000000c12127c20 */ /* 0x000fe20008400000 */
[----:B------:R-:W-:Y:S01]  /*36e0*/  F2FP.F16.F32.PACK_AB R19, R19, R232 ;  /* 0x000000e81313723e */ /* 0x000fe200000000ff */
[----:B------:R-:W2:Y:S02]  /*36f0*/  MUFU.EX2 R64, R72 ;  /* 0x0000004800407308 */ /* 0x000ea40000000800 */
[----:B------:R-:W-:-:S06]  /*3700*/  FMUL R18, R18, R41 ;  /* 0x0000002912127220 */ /* 0x000fcc0000400000 */
[----:B------:R-:W3:Y:S01]  /*3710*/  MUFU.EX2 R17, R17 ;  /* 0x0000001100117308 */ /* 0x000ee20000000800 */
[----:B-1----:R-:W-:Y:S01]  /*3720*/  @!P5 FMUL R16, R16, R16 ;  /* 0x000000101010d220 */ /* 0x002fe20000400000 */
[----:B------:R-:W-:Y:S01]  /*3730*/  @!P6 FMUL R22, R22, 0.5 ;  /* 0x3f0000001616e820 */ /* 0x000fe20000400000 */
[----:B------:R-:W-:-:S03]  /*3740*/  FSETP.GEU.AND P5, PT, R47, -126, PT ;  /* 0xc2fc00002f00780b */ /* 0x000fc60003fae000 */
[C---:B------:R-:W-:Y:S01]  /*3750*/  F2FP.F16.F32.PACK_AB R27, R16.reuse, R57 ;  /* 0x00000039101b723e */ /* 0x040fe200000000ff */
[----:B------:R-:W-:Y:S01]  /*3760*/  FMUL R57, R57, UR12 ;  /* 0x0000000c39397c20 */ /* 0x000fe20008400000 */
[----:B------:R-:W-:Y:S01]  /*3770*/  FMUL R16, R16, UR12 ;  /* 0x0000000c10107c20 */ /* 0x000fe20008400000 */
[----:B--2---:R-:W-:Y:S02]  /*3780*/  @!P3 FMUL R64, R64, R64 ;  /* 0x000000404040b220 */ /* 0x004fe40000400000 */
[----:B------:R-:W-:Y:S01]  /*3790*/  FMUL R57, R57, R2 ;  /* 0x0000000239397220 */ /* 0x000fe20000400000 */
[----:B------:R-:W-:-:S04]  /*37a0*/  FMUL R16, R16, R3 ;  /* 0x0000000310107220 */ /* 0x000fc80000400000 */
[----:B------:R-:W-:Y:S01]  /*37b0*/  @!P5 FMUL R47, R47, 0.5 ;  /* 0x3f0000002f2fd820 */ /* 0x000fe20000400000 */
[----:B---3--:R-:W-:Y:S01]  /*37c0*/  @!P2 FMUL R17, R17, R17 ;  /* 0x000000111111a220 */ /* 0x008fe20000400000 */
[----:B------:R-:W-:-:S04]  /*37d0*/  FSETP.GEU.AND P2, PT, R20, -126, PT ;  /* 0xc2fc00001400780b */ /* 0x000fc80003f4e000 */
[----:B------:R-:W-:Y:S01]  /*37e0*/  F2FP.F16.F32.PACK_AB R26, R17, R64 ;  /* 0x00000040111a723e */ /* 0x000fe200000000ff */
[----:B------:R-:W1:Y:S03]  /*37f0*/  MUFU.EX2 R47, R47 ;  /* 0x0000002f002f7308 */ /* 0x000e660000000800 */
[----:B------:R-:W-:-:S05]  /*3800*/  WARPGROUP.ARRIVE ;  /* 0x00000000000079c5 */ /* 0x000fca0000000000 */
[----:B------:R-:W-:Y:S01]  /*3810*/  @!P2 FMUL R20, R20, 0.5 ;  /* 0x3f0000001414a820 */ /* 0x000fe20000400000 */
[----:B------:R-:W-:Y:S01]  /*3820*/  HGMMA.64x128x16.F32 R88, R24, gdesc[UR12].tnspB, R88, gsb0 ;  /* 0x41e0000c18587df0 */ /* 0x000fe20008000858 */
[----:B------:R-:W-:Y:S01]  /*3830*/  UIADD3 UR14, UR17, 0x180, URZ ;  /* 0x00000180110e7890 */ /* 0x000fe2000fffe03f */
[----:B------:R-:W-:-:S03]  /*3840*/  UMOV UR15, 0x40000040 ;  /* 0x40000040000f7882 */ /* 0x000fc60000000000 */
[----:B------:R-:W2:Y:S01]  /*3850*/  MUFU.EX2 R20, R20 ;  /* 0x0000001400147308 */ /* 0x000ea20000000800 */
[----:B-1----:R-:W-:Y:S01]  /*3860*/  @!P5 FMUL R47, R47, R47 ;  /* 0x0000002f2f2fd220 */ /* 0x002fe20000400000 */
[----:B--2---:R-:W-:Y:S01]  /*3870*/  @!P2 FMUL R20, R20, R20 ;  /* 0x000000141414a220 */ /* 0x004fe20000400000 */
[----:B------:R-:W-:-:S03]  /*3880*/  ISETP.NE.AND P2, PT, RZ, UR9, PT ;  /* 0x00000009ff007c0c */ /* 0x000fc6000bf45270 */
[----:B------:R-:W-:-:S04]  /*3890*/  FMUL R3, R20, UR12 ;  /* 0x0000000c14037c20 */ /* 0x000fc80008400000 */
[----:B------:R-:W-:Y:S01]  /*38a0*/  FMUL R48, R3, R48 ;  /* 0x0000003003307220 */ /* 0x000fe20000400000 */
[----:B------:R-:W-:Y:S02]  /*38b0*/  WARPGROUP.DEPBAR.LE gsb0, 0x0 ;  /* 0x00008000000079c5 */ /* 0x000fe40000010000 */
[----:B------:R-:W-:Y:S01]  /*38c0*/  FFMA R24, R14, UR11, -R23 ;  /* 0x0000000b0e187c23 */ /* 0x000fe20008000817 */
[----:B------:R-:W-:Y:S01]  /*38d0*/  FFMA R23, R58, UR11, -R21 ;  /* 0x0000000b3a177c23 */ /* 0x000fe20008000815 */
[----:B------:R1:W2:Y:S01]  /*38e0*/  MUFU.EX2 R14, R22 ;  /* 0x00000016000e7308 */ /* 0x0002a20000000800 */
[----:B------:R-:W-:Y:S02]  /*38f0*/  FMUL R25, R6, UR12 ;  /* 0x0000000c06197c20 */ /* 0x000fe40008400000 */
[----:B------:R-:W-:Y:S02]  /*3900*/  FSETP.GEU.AND P1, PT, R24, -126, PT ;  /* 0xc2fc00001800780b */ /* 0x000fe40003f2e000 */
[----:B------:R-:W-:Y:S01]  /*3910*/  FSETP.GEU.AND P3, PT, R23, -126, PT ;  /* 0xc2fc00001700780b */ /* 0x000fe20003f6e000 */
[----:B------:R-:W-:Y:S01]  /*3920*/  FMUL R30, R25, R30 ;  /* 0x0000001e191e7220 */ /* 0x000fe20000400000 */
[----:B------:R-:W-:Y:S01]  /*3930*/  FMUL R25, R216, UR12 ;  /* 0x0000000cd8197c20 */ /* 0x000fe20008400000 */
[----:B------:R-:W3:Y:S01]  /*3940*/  MUFU.EX2 R6, R62 ;  /* 0x0000003e00067308 */ /* 0x000ee20000000800 */
[----:B-1----:R-:W-:-:S02]  /*3950*/  FMUL R22, R217, UR12 ;  /* 0x0000000cd9167c20 */ /* 0x002fc40008400000 */
[----:B------:R-:W-:Y:S01]  /*3960*/  FMUL R28, R25, R28 ;  /* 0x0000001c191c7220 */ /* 0x000fe20000400000 */
[----:B------:R-:W-:Y:S01]  /*3970*/  FMUL R25, R5, UR12 ;  /* 0x0000000c05197c20 */ /* 0x000fe20008400000 */
[----:B------:R-:W-:-:S03]  /*3980*/  FMUL R29, R22, R29 ;  /* 0x0000001d161d7220 */ /* 0x000fc60000400000 */
[----:B------:R-:W-:Y:S01]  /*3990*/  @!P1 FMUL R24, R24, 0.5 ;  /* 0x3f00000018189820 */ /* 0x000fe20000400000 */
[----:B--2---:R-:W-:Y:S01]  /*39a0*/  @!P6 FMUL R14, R14, R14 ;  /* 0x0000000e0e0ee220 */ /* 0x004fe20000400000 */
[----:B------:R-:W-:Y:S01]  /*39b0*/  FSETP.GEU.AND P6, PT, R60, -126, PT ;  /* 0xc2fc00003c00780b */ /* 0x000fe20003fce000 */
[----:B------:R-:W-:Y:S01]  /*39c0*/  @!P3 FMUL R23, R23, 0.5 ;  /* 0x3f0000001717b820 */ /* 0x000fe20000400000 */
[----:B------:R1:W2:Y:S01]  /*39d0*/  MUFU.EX2 R21, R24 ;  /* 0x0000001800157308 */ /* 0x0002a20000000800 */
[----:B------:R-:W-:Y:S01]  /*39e0*/  FMUL R32, R25, R32 ;  /* 0x0000002019207220 */ /* 0x000fe20000400000 */
[----:B------:R-:W-:Y:S01]  /*39f0*/  FMUL R25, R218, UR12 ;  /* 0x0000000cda197c20 */ /* 0x000fe20008400000 */
[----:B------:R-:W-:Y:S01]  /*3a00*/  F2FP.F16.F32.PACK_AB R5, R29, R28 ;  /* 0x0000001c1d05723e */ /* 0x000fe200000000ff */
[----:B---3--:R-:W-:Y:S02]  /*3a10*/  @!P4 FMUL R6, R6, R6 ;  /* 0x000000060606c220 */ /* 0x008fe40000400000 */
[----:B------:R-:W-:Y:S01]  /*3a20*/  FMUL R34, R25, R34 ;  /* 0x0000002219227220 */ /* 0x000fe20000400000 */
[----:B------:R-:W-:Y:S01]  /*3a30*/  FMUL R25, R4, UR12 ;  /* 0x0000000c04197c20 */ /* 0x000fe20008400000 */
[----:B------:R-:W3:Y:S01]  /*3a40*/  MUFU.EX2 R23, R23 ;  /* 0x0000001700177308 */ /* 0x000ee20000000800 */
[----:B-1----:R-:W-:Y:S01]  /*3a50*/  FMUL R24, R67, UR12 ;  /* 0x0000000c43187c20 */ /* 0x002fe20008400000 */
[----:B------:R-:W-:Y:S01]  /*3a60*/  F2FP.F16.F32.PACK_AB R27, R47, R6 ;  /* 0x000000062f1b723e */ /* 0x000fe200000000ff */
[----:B------:R-:W-:Y:S01]  /*3a70*/  @!P6 FMUL R60, R60, 0.5 ;  /* 0x3f0000003c3ce820 */ /* 0x000fe20000400000 */
[----:B------:R-:W-:Y:S01]  /*3a80*/  FMUL R38, R25, R38 ;  /* 0x0000002619267220 */ /* 0x000fe20000400000 */
[----:B------:R-:W-:Y:S01]  /*3a90*/  FMUL R31, R24, R31 ;  /* 0x0000001f181f7220 */ /* 0x000fe20000400000 */
[----:B------:R-:W-:Y:S01]  /*3aa0*/  FMUL R4, R9, UR12 ;  /* 0x0000000c09047c20 */ /* 0x000fe20008400000 */
[----:B------:R-:W-:Y:S01]  /*3ab0*/  FMUL R9, R12, UR12 ;  /* 0x0000000c0c097c20 */ /* 0x000fe20008400000 */
[----:B------:R-:W-:Y:S01]  /*3ac0*/  F2FP.F16.F32.PACK_AB R11, R35, R34 ;  /* 0x00000022230b723e */ /* 0x000fe200000000ff */
[----:B--2---:R-:W-:Y:S01]  /*3ad0*/  @!P1 FMUL R21, R21, R21 ;  /* 0x0000001515159220 */ /* 0x004fe20000400000 */
[----:B------:R-:W-:Y:S01]  /*3ae0*/  FSETP.GEU.AND P1, PT, R61, -126, PT ;  /* 0xc2fc00003d00780b */ /* 0x000fe20003f2e000 */
[----:B------:R-:W1:Y:S01]  /*3af0*/  MUFU.EX2 R60, R60 ;  /* 0x0000003c003c7308 */ /* 0x000e620000000800 */
[----:B------:R-:W-:Y:S01]  /*3b00*/  FMUL R37, R4, R37 ;  /* 0x0000002504257220 */ /* 0x000fe20000400000 */
[----:B------:R-:W-:Y:S01]  /*3b10*/  FMUL R4, R13, UR12 ;  /* 0x0000000c0d047c20 */ /* 0x000fe20008400000 */
[----:B------:R-:W-:Y:S01]  /*3b20*/  F2FP.F16.F32.PACK_AB R25, R21, R14 ;  /* 0x0000000e1519723e */ /* 0x000fe200000000ff */
[----:B------:R-:W-:Y:S01]  /*3b30*/  FMUL R42, R9, R42 ;  /* 0x0000002a092a7220 */ /* 0x000fe20000400000 */
[----:B------:R-:W-:Y:S01]  /*3b40*/  FMUL R9, R64, UR12 ;  /* 0x0000000c40097c20 */ /* 0x000fe20008400000 */
[----:B---3--:R-:W-:Y:S01]  /*3b50*/  @!P3 FMUL R23, R23, R23 ;  /* 0x000000171717b220 */ /* 0x008fe20000400000 */
[----:B------:R-:W-:Y:S01]  /*3b60*/  FMUL R43, R4, R43 ;  /* 0x0000002b042b7220 */ /* 0x000fe20000400000 */
[----:B------:R-:W-:Y:S01]  /*3b70*/  FMUL R4, R17, UR12 ;  /* 0x0000000c11047c20 */ /* 0x000fe20008400000 */
[----:B------:R-:W-:Y:S01]  /*3b80*/  FMUL R9, R9, R44 ;  /* 0x0000002c09097220 */ /* 0x000fe20000400000 */
[C---:B------:R-:W-:Y:S01]  /*3b90*/  FMUL R2, R23.reuse, UR12 ;  /* 0x0000000c17027c20 */ /* 0x040fe20008400000 */
[----:B------:R-:W-:Y:S01]  /*3ba0*/  F2FP.F16.F32.PACK_AB R24, R23, R20 ;  /* 0x000000141718723e */ /* 0x000fe200000000ff */
[----:B------:R-:W-:Y:S01]  /*3bb0*/  @!P1 FMUL R61, R61, 0.5 ;  /* 0x3f0000003d3d9820 */ /* 0x000fe20000400000 */
[----:B------:R-:W-:Y:S01]  /*3bc0*/  FMUL R4, R4, R45 ;  /* 0x0000002d04047220 */ /* 0x000fe20000400000 */
[----:B------:R-:W-:Y:S01]  /*3bd0*/  FMUL R49, R2, R49 ;  /* 0x0000003102317220 */ /* 0x000fe20000400000 */
[----:B------:R-:W-:Y:S01]  /*3be0*/  FMUL R2, R21, UR12 ;  /* 0x0000000c15027c20 */ /* 0x000fe20008400000 */
[----:B------:R-:W-:Y:S01]  /*3bf0*/  F2FP.F16.F32.PACK_AB R29, R31, R30 ;  /* 0x0000001e1f1d723e */ /* 0x000fe200000000ff */
[----:B-1----:R-:W-:Y:S01]  /*3c00*/  @!P6 FMUL R60, R60, R60 ;  /* 0x0000003c3c3ce220 */ /* 0x002fe20000400000 */
[----:B------:R-:W1:Y:S01]  /*3c10*/  MUFU.EX2 R61, R61 ;  /* 0x0000003d003d7308 */ /* 0x000e620000000800 */
[----:B------:R-:W-:Y:S01]  /*3c20*/  F2FP.F16.F32.PACK_AB R17, R4, R9 ;  /* 0x000000090411723e */ /* 0x000fe200000000ff */
[----:B------:R-:W-:Y:S01]  /*3c30*/  FMUL R51, R2, R51 ;  /* 0x0000003302337220 */ /* 0x000fe20000400000 */
[----:B------:R-:W-:Y:S01]  /*3c40*/  FMUL R3, R60, UR12 ;  /* 0x0000000c3c037c20 */ /* 0x000fe20008400000 */
[----:B------:R-:W-:Y:S01]  /*3c50*/  FMUL R9, R14, UR12 ;  /* 0x0000000c0e097c20 */ /* 0x000fe20008400000 */
[----:B------:R-:W-:Y:S01]  /*3c60*/  FMUL R2, R47, UR12 ;  /* 0x0000000c2f027c20 */ /* 0x000fe20008400000 */
[----:B------:R-:W-:Y:S01]  /*3c70*/  F2FP.F16.F32.PACK_AB R31, R33, R32 ;  /* 0x00000020211f723e */ /* 0x000fe200000000ff */
[----:B------:R-:W-:Y:S01]  /*3c80*/  FMUL R21, R3, R52 ;  /* 0x0000003403157220 */ /* 0x000fe20000400000 */
[----:B------:R-:W-:Y:S01]  /*3c90*/  FMUL R3, R6, UR12 ;  /* 0x0000000c06037c20 */ /* 0x000fe20008400000 */
[----:B------:R-:W-:Y:S01]  /*3ca0*/  FMUL R13, R15, R40 ;  /* 0x000000280f0d7220 */ /* 0x000fe20000400000 */
[----:B------:R-:W-:Y:S01]  /*3cb0*/  FMUL R50, R9, R50 ;  /* 0x0000003209327220 */ /* 0x000fe20000400000 */
[----:B------:R-:W-:Y:S01]  /*3cc0*/  FMUL R2, R2, R55 ;  /* 0x0000003702027220 */ /* 0x000fe20000400000 */
[----:B------:R-:W-:Y:S01]  /*3cd0*/  FMUL R33, R3, R54 ;  /* 0x0000003603217220 */ /* 0x000fe20000400000 */
[----:B------:R-:W-:-:S02]  /*3ce0*/  F2FP.F16.F32.PACK_AB R15, R43, R42 ;  /* 0x0000002a2b0f723e */ /* 0x000fc400000000ff */
[----:B------:R-:W-:Y:S01]  /*3cf0*/  F2FP.F16.F32.PACK_AB R13, R18, R13 ;  /* 0x0000000d120d723e */ /* 0x000fe200000000ff */
[----:B-1----:R-:W-:Y:S01]  /*3d00*/  @!P1 FMUL R61, R61, R61 ;  /* 0x0000003d3d3d9220 */ /* 0x002fe20000400000 */
[----:B------:R-:W-:Y:S02]  /*3d10*/  F2FP.F16.F32.PACK_AB R23, R16, R57 ;  /* 0x000000391017723e */ /* 0x000fe400000000ff */
[----:B------:R-:W-:Y:S01]  /*3d20*/  F2FP.F16.F32.PACK_AB R9, R49, R48 ;  /* 0x000000303109723e */ /* 0x000fe200000000ff */
[C---:B------:R-:W-:Y:S01]  /*3d30*/  FMUL R4, R61.reuse, UR12 ;  /* 0x0000000c3d047c20 */ /* 0x040fe20008400000 */
[----:B------:R-:W-:Y:S02]  /*3d40*/  F2FP.F16.F32.PACK_AB R26, R61, R60 ;  /* 0x0000003c3d1a723e */ /* 0x000fe400000000ff */
[----:B------:R-:W-:Y:S01]  /*3d50*/  F2FP.F16.F32.PACK_AB R3, R51, R50 ;  /* 0x000000323303723e */ /* 0x000fe200000000ff */
[----:B------:R-:W-:Y:S01]  /*3d60*/  FMUL R4, R4, R53 ;  /* 0x0000003504047220 */ /* 0x000fe20000400000 */
[----:B------:R-:W-:Y:S01]  /*3d70*/  WARPGROUP.ARRIVE ;  /* 0x00000000000079c5 */ /* 0x000fe20000000000 */
[----:B------:R-:W-:-:S03]  /*3d80*/  F2FP.F16.F32.PACK_AB R33, R2, R33 ;  /* 0x000000210221723e */ /* 0x000fc600000000ff */
[----:B------:R-:W-:Y:S02]  /*3d90*/  F2FP.F16.F32.PACK_AB R21, R4, R21 ;  /* 0x000000150415723e */ /* 0x000fe400000000ff */
[----:B------:R-:W-:Y:S01]  /*3da0*/  HGMMA.64x128x16.F32 R88, R24, gdesc[UR12].tnspB, R88, gsb0 ;  /* 0x41e0000c18587df0 */ /* 0x000fe20008000858 */
[----:B------:R-:W-:-:S04]  /*3db0*/  USEL UR14, URZ, 0x1, UP0 ;  /* 0x000000013f0e7887 */ /* 0x000fc80008000000 */
[----:B------:R-:W-:Y:S01]  /*3dc0*/  ULOP3.LUT UR23, UR23, UR14, URZ, 0x3c, !UPT ;  /* 0x0000000e17177292 */ /* 0x000fe2000f8e3c3f */
[----:B------:R-:W-:Y:S02]  /*3dd0*/  WARPGROUP.DEPBAR.LE gsb0, 0x0 ;  /* 0x00008000000079c5 */ /* 0x000fe40000010000 */
[----:B------:R-:W-:Y:S02]  /*3de0*/  F2FP.F16.F32.PACK_AB R25, R37, R36 ;  /* 0x000000242519723e */ /* 0x000fe400000000ff */
[----:B------:R-:W-:Y:S01]  /*3df0*/  F2FP.F16.F32.PACK_AB R27, R39, R38 ;  /* 0x00000026271b723e */ /* 0x000fe200000000ff */
[----:B------:R-:W-:Y:S06]  /*3e00*/  @P2 BRA `(.L_x_24) ;  /* 0x0000000000182947 */ /* 0x000fec0003800000 */
[----:B------:R-:W-:Y:S01]  /*3e10*/  ULEA UR14, UR37, UR39, 0x1 ;  /* 0x00000027250e7291 */ /* 0x000fe2000f8e083f */
[----:B------:R-:W-:-:S03]  /*3e20*/  IMAD.U32 R2, RZ, RZ, UR23 ;  /* 0x00000017ff027e24 */ /* 0x000fc6000f8e00ff */
[----:B------:R-:W-:Y:S02]  /*3e30*/  ULEA UR14, UR14, UR36, 0x3 ;  /* 0x000000240e0e7291 */ /* 0x000fe4000f8e183f */
[----:B------:R-:W-:-:S07]  /*3e40*/  SHF.L.U32 R2, R2, 0x1f, RZ ;  /* 0x0000001f02027819 */ /* 0x000fce00000006ff */
[----:B------:R-:W1:Y:S02]  /*3e50*/  SYNCS.PHASECHK.TRANS64.TRYWAIT P1, [UR14+0x344a0], R2 ;  /* 0x0344a002ff0075a7 */ /* 0x000e64000802014e */
[----:B-1----:R-:W-:Y:S05]  /*3e60*/  @!P1 BRA `(.L_x_25) ;  /* 0x0000007800009947 */ /* 0x002fea0003800000 */
.L_x_24:
[----:B------:R2:W-:Y:S04]  /*3e70*/  STS [R0+0x10000], R7 ;  /* 0x0100000700007388 */ /* 0x0005e80000000800 */
        /* <DEDUP_REMOVED lines=14> */
[----:B------:R2:W-:Y:S01]  /*3f60*/  STS [R0+0x10780], R33 ;  /* 0x0107802100007388 */ /* 0x0005e20000000800 */
[----:B------:R-:W-:Y:S01]  /*3f70*/  @!PT LDS RZ, [RZ] ;  /* 0x00000000fffff984 */ /* 0x000fe20000000800 */
[----:B------:R-:W-:Y:S01]  /*3f80*/  @!PT LDS RZ, [RZ] ;  /* 0x00000000fffff984 */ /* 0x000fe20000000800 */
[----:B------:R-:W-:Y:S01]  /*3f90*/  @!PT LDS RZ, [RZ] ;  /* 0x00000000fffff984 */ /* 0x000fe20000000800 */
[----:B------:R-:W-:Y:S01]  /*3fa0*/  @!PT LDS RZ, [RZ] ;  /* 0x00000000fffff984 */ /* 0x000fe20000000800 */
[----:B------:R3:W-:Y:S06]  /*3fb0*/  MEMBAR.ALL.CTA ;  /* 0x0000000000007992 */ /* 0x0007ec0000008000 */
[----:B---3--:R-:W3:Y:S01]  /*3fc0*/  FENCE.VIEW.ASYNC.S ;  /* 0x00000000000073c6 */ /* 0x008ee20000000000 */
[----:B------:R-:W-:Y:S05]  /*3fd0*/  @P2 BRA `(.L_x_26) ;  /* 0x0000000000242947 */ /* 0x000fea0003800000 */
[----:B------:R-:W-:Y:S02]  /*3fe0*/  USHF.L.U32 UR14, UR37, 0x1, URZ ;  /* 0x00000001250e7899 */ /* 0x000fe4000800063f */
[----:B------:R-:W-:Y:S02]  /*3ff0*/  UIADD3 UR37, UR37, 0x1, URZ ;  /* 0x0000000125257890 */ /* 0x000fe4000fffe03f */
[----:B------:R-:W-:Y:S02]  /*4000*/  ULOP3.LUT UR14, UR14, 0xfffffffe, UR32, 0xe2, !UPT ;  /* 0xfffffffe0e0e7892 */ /* 0x000fe4000f8ee220 */
[----:B------:R-:W-:Y:S02]  /*4010*/  UISETP.NE.AND UP0, UPT, UR37, 0x2, UPT ;  /* 0x000000022500788c */ /* 0x000fe4000bf05270 */
[----:B------:R-:W-:Y:S02]  /*4020*/  ULEA UR14, UR14, UR36, 0x3 ;  /* 0x000000240e0e7291 */ /* 0x000fe4000f8e183f */
[----:B------:R-:W-:-:S07]  /*4030*/  USEL UR37, UR37, URZ, UP0 ;  /* 0x0000003f25257287 */ /* 0x000fce0008000000 */
[----:B---3--:R-:W-:Y:S01]  /*4040*/  SYNCS.ARRIVE.TRANS64.A1T0 RZ, [UR14+0x344a0], RZ ;  /* 0x0344a0ffffff79a7 */ /* 0x008fe2000810000e */
[----:B------:R-:W-:-:S04]  /*4050*/  USEL UR14, URZ, 0x1, UP0 ;  /* 0x000000013f0e7887 */ /* 0x000fc80008000000 */
[----:B------:R-:W-:-:S12]  /*4060*/  ULOP3.LUT UR23, UR23, UR14, URZ, 0x3c, !UPT ;  /* 0x0000000e17177292 */ /* 0x000fd8000f8e3c3f */
.L_x_26:
[----:B------:R-:W-:-:S06]  /*4070*/  UISETP.NE.AND UP0, UPT, UR9, 0x1, UPT ;  /* 0x000000010900788c */ /* 0x000fcc000bf05270 */
[----:B------:R-:W-:-:S13]  /*4080*/  PLOP3.LUT P1, PT, PT, PT, UP0, 0x80, 0x0 ;  /* 0x000000000000781c */ /* 0x000fda0003f2f008 */
[----:B------:R-:W-:Y:S05]  /*4090*/  @!P1 BRA `(.L_x_27) ;  /* 0x0000000000bc9947 */ /* 0x000fea0003800000 */
[----:B------:R-:W-:Y:S01]  /*40a0*/  UIADD3 UR14, UR36, 0x10000, URZ ;  /* 0x00010000240e7890 */ /* 0x000fe2000fffe03f */
[----:B---3--:R-:W-:Y:S01]  /*40b0*/  WARPGROUP.ARRIVE ;  /* 0x00000000000079c5 */ /* 0x008fe20000000000 */
[----:B------:R-:W-:Y:S02]  /*40c0*/  ULEA UR26, UR26, UR33, 0xa ;  /* 0x000000211a1a7291 */ /* 0x000fe4000f8e503f */
[----:B------:R-:W-:Y:S01]  /*40d0*/  USHF.R.U32.HI UR14, URZ, 0x4, UR14 ;  /* 0x000000043f0e7899 */ /* 0x000fe2000801160e */
[----:B------:R-:W-:Y:S01]  /*40e0*/  UMOV UR19, 0x40000040 ;  /* 0x4000004000137882 */ /* 0x000fe20000000000 */
[----:B------:R-:W-:Y:S02]  /*40f0*/  UMOV UR17, 0x40 ;  /* 0x0000004000117882 */ /* 0x000fe40000000000 */
[----:B------:R-:W-:Y:S01]  /*4100*/  ULOP3.LUT UR14, UR14, 0x3fff, URZ, 0xc0, !UPT ;  /* 0x00003fff0e0e7892 */ /* 0x000fe2000f8ec03f */
[----:B------:R-:W-:Y:S01]  /*4110*/  UMOV UR18, UR26 ;  /* 0x0000001a00127c82 */ /* 0x000fe20008000000 */
[----:B------:R-:W-:-:S02]  /*4120*/  UISETP.NE.AND UP0, UPT, UR20, 0x3, UPT ;  /* 0x000000031400788c */ /* 0x000fc4000bf05270 */
[----:B------:R-:W-:-:S04]  /*4130*/  ULOP3.LUT UR14, UR14, 0x80000, URZ, 0xfc, !UPT ;  /* 0x000800000e0e7892 */ /* 0x000fc8000f8efc3f */
[----:B------:R-:W-:Y:S01]  /*4140*/  ULEA UR14, UR9, UR14, 0x9 ;  /* 0x0000000e090e7291 */ /* 0x000fe2000f8e483f */
[----:B------:R-:W-:-:S06]  /*4150*/  PLOP3.LUT P2, PT, PT, PT, UP0, 0x80, 0x0 ;  /* 0x000000000000781c */ /* 0x000fcc0003f4f008 */
[----:B------:R-:W-:Y:S02]  /*4160*/  UMOV UR16, UR14 ;  /* 0x0000000e00107c82 */ /* 0x000fe40008000000 */
[----:B------:R-:W-:Y:S01]  /*4170*/  HGMMA.64x128x16.F32 R152, gdesc[UR16].tnspB, R152, gsb0 ;  /* 0x41e00000109879f0 */ /* 0x000fe20008000898 */
[----:B------:R-:W-:Y:S02]  /*4180*/  UIADD3 UR18, UR26, 0x80, URZ ;  /* 0x000000801a127890 */ /* 0x000fe4000fffe03f */
[----:B------:R-:W-:Y:S01]  /*4190*/  UIADD3 UR16, UR14, 0x10, URZ ;  /* 0x000000100e107890 */ /* 0x000fe2000fffe03f */
[----:B------:R-:W-:Y:S01]  /*41a0*/  UMOV UR19, 0x40000040 ;  /* 0x4000004000137882 */ /* 0x000fe20000000000 */
[----:B------:R-:W-:Y:S01]  /*41b0*/  UMOV UR17, 0x40 ;  /* 0x0000004000117882 */ /* 0x000fe20000000000 */
[----:B------:R-:W-:Y:S02]  /*41c0*/  WARPGROUP.DEPBAR.LE gsb0, 0x0 ;  /* 0x00008000000079c5 */ /* 0x000fe40000010000 */
[----:B------:R-:W-:-:S06]  /*41d0*/  WARPGROUP.ARRIVE ;  /* 0x00000000000079c5 */ /* 0x000fcc0000000000 */
        /* <DEDUP_REMOVED lines=14> */
[----:B------:R-:W-:Y:S03]  /*42c0*/  HGMMA.64x128x16.F32 R152, gdesc[UR16].tnspB, R152, gsb0 ;  /* 0x41e00000109879f0 */ /* 0x000fe60008000898 */
[----:B------:R-:W-:Y:S02]  /*42d0*/  WARPGROUP.DEPBAR.LE gsb0, 0x0 ;  /* 0x00008000000079c5 */ /* 0x000fe40000010000 */
[----:B------:R-:W-:Y:S05]  /*42e0*/  @!P2 BRA `(.L_x_28) ;  /* 0x000000000004a947 */ /* 0x000fea0003800000 */
[----:B------:R-:W-:Y:S01]  /*42f0*/  BPT.TRAP 0x1 ;  /* 0x000000040000795c */ /* 0x000fe20000300000 */
.L_x_28:
[----:B------:R-:W-:Y:S01]  /*4300*/  ULEA UR14, UR6, UR36, 0x3 ;  /* 0x00000024060e7291 */ /* 0x000fe2000f8e183f */
[----:B-1----:R-:W-:-:S05]  /*4310*/  IMAD.U32 R2, RZ, RZ, UR21 ;  /* 0x00000015ff027e24 */ /* 0x002fca000f8e00ff */
[----:B------:R-:W-:-:S04]  /*4320*/  SHF.L.U32 R2, R2, 0x1f, RZ ;  /* 0x0000001f02027819 */ /* 0x000fc800000006ff */
[----:B------:R-:W1:Y:S02]  /*4330*/  SYNCS.PHASECHK.TRANS64.TRYWAIT P1, [UR14+0x34490], R2 ;  /* 0x03449002ff0075a7 */ /* 0x000e64000802014e */
[----:B-1----:R-:W-:Y:S05]  /*4340*/  @!P1 BRA `(.L_x_29) ;  /* 0x0000007000e09947 */ /* 0x002fea0003800000 */
.L_x_140:
[----:B------:R-:W-:Y:S05]  /*4350*/  @!P2 BRA `(.L_x_30) ;  /* 0x000000000004a947 */ /* 0x000fea0003800000 */
[----:B------:R-:W-:Y:S01]  /*4360*/  BPT.TRAP 0x1 ;  /* 0x000000040000795c */ /* 0x000fe20000300000 */
.L_x_30:
[----:B------:R-:W-:Y:S01]  /*4370*/  SYNCS.ARRIVE.TRANS64.A1T0 RZ, [UR14+0x34480], RZ ;  /* 0x034480ffffff79a7 */ /* 0x000fe2000810000e */
[----:B------:R-:W-:Y:S05]  /*4380*/  BRA `(.L_x_31) ;  /* 0x00000014009c7947 */ /* 0x000fea0003800000 */
.L_x_27:
[----:B------:R-:W-:Y:S01]  /*4390*/  ULEA UR14, UR37, UR39, 0x1 ;  /* 0x00000027250e7291 */ /* 0x000fe2000f8e083f */
[----:B-1----:R-:W-:-:S03]  /*43a0*/  IMAD.U32 R2, RZ, RZ, UR23 ;  /* 0x00000017ff027e24 */ /* 0x002fc6000f8e00ff */
[----:B------:R-:W-:Y:S02]  /*43b0*/  ULEA UR14, UR14, UR29, 0x3 ;  /* 0x0000001d0e0e7291 */ /* 0x000fe4000f8e183f */
[----:B------:R-:W-:-:S07]  /*43c0*/  SHF.L.U32 R2, R2, 0x1f, RZ ;  /* 0x0000001f02027819 */ /* 0x000fce00000006ff */
[----:B---3--:R-:W1:Y:S02]  /*43d0*/  SYNCS.PHASECHK.TRANS64.TRYWAIT P1, [UR14], R2 ;  /* 0x00000002ff0075a7 */ /* 0x008e64000802014e */
[----:B-1----:R-:W-:Y:S05]  /*43e0*/  @!P1 BRA `(.L_x_32) ;  /* 0x0000007000d09947 */ /* 0x002fea0003800000 */
.L_x_141:
[----:B------:R-:W-:Y:S01]  /*43f0*/  UIADD3 UR14, UR36, 0x10000, URZ ;  /* 0x00010000240e7890 */ /* 0x000fe2000fffe03f */
[----:B--2---:R-:W-:Y:S01]  /*4400*/  WARPGROUP.ARRIVE ;  /* 0x00000000000079c5 */ /* 0x004fe20000000000 */
[----:B------:R-:W-:Y:S02]  /*4410*/  ULOP3.LUT UR34, UR27, 0x800, URZ, 0x3c, !UPT ;  /* 0x000008001b227892 */ /* 0x000fe4000f8e3c3f */
[----:B------:R-:W-:Y:S02]  /*4420*/  USHF.R.U32.HI UR14, URZ, 0x4, UR14 ;  /* 0x000000043f0e7899 */ /* 0x000fe4000801160e */
[----:B------:R-:W-:Y:S02]  /*4430*/  ULOP3.LUT UR28, UR28, 0x2000000, URZ, 0xfc, !UPT ;  /* 0x020000001c1c7892 */ /* 0x000fe4000f8efc3f */
[----:B------:R-:W-:Y:S02]  /*4440*/  ULOP3.LUT UR14, UR14, 0x3fff, URZ, 0xc0, !UPT ;  /* 0x00003fff0e0e7892 */ /* 0x000fe4000f8ec03f */
[----:B------:R-:W-:-:S02]  /*4450*/  UIADD3 UR18, UR34, UR28, URZ ;  /* 0x0000001c22127290 */ /* 0x000fc4000fffe03f */
[----:B------:R-:W-:Y:S01]  /*4460*/  ULOP3.LUT UR15, UR14, 0x400000, URZ, 0xfc, !UPT ;  /* 0x004000000e0f7892 */ /* 0x000fe2000f8efc3f */
[----:B------:R-:W-:Y:S01]  /*4470*/  UMOV UR19, 0x40000040 ;  /* 0x4000004000137882 */ /* 0x000fe20000000000 */
[----:B------:R-:W-:Y:S01]  /*4480*/  UMOV UR17, 0x8 ;  /* 0x0000000800117882 */ /* 0x000fe20000000000 */
[----:B------:R-:W-:Y:S02]  /*4490*/  ULOP3.LUT UR14, UR14, 0x80000, URZ, 0xfc, !UPT ;  /* 0x000800000e0e7892 */ /* 0x000fe4000f8efc3f */
[----:B------:R-:W-:Y:S02]  /*44a0*/  ULEA UR26, UR26, UR33, 0xa ;  /* 0x000000211a1a7291 */ /* 0x000fe4000f8e503f */
[----:B------:R-:W-:Y:S01]  /*44b0*/  UMOV UR16, UR15 ;  /* 0x0000000f00107c82 */ /* 0x000fe20008000000 */
[----:B------:R-:W-:Y:S01]  /*44c0*/  UISETP.NE.AND UP0, UPT, UR20, 0x3, UPT ;  /* 0x000000031400788c */ /* 0x000fe2000bf05270 */
[----:B------:R-:W-:Y:S01]  /*44d0*/  HGMMA.64x128x16.F32 R24, gdesc[UR16].tnspA.tnspB, RZ, !UPT, gsb0 ;  /* 0x61e00000101879f0 */ /* 0x000fe2000c0008ff */
[----:B------:R-:W-:-:S02]  /*44e0*/  UIADD3 UR18, UR34, 0x80, UR28 ;  /* 0x0000008022127890 */ /* 0x000fc4000fffe01c */
[----:B------:R-:W-:Y:S01]  /*44f0*/  UIADD3 UR16, UR15, 0x80, URZ ;  /* 0x000000800f107890 */ /* 0x000fe2000fffe03f */
[----:B------:R-:W-:Y:S01]  /*4500*/  UMOV UR19, 0x40000040 ;  /* 0x4000004000137882 */ /* 0x000fe20000000000 */
[----:B------:R-:W-:Y:S01]  /*4510*/  UMOV UR17, 0x8 ;  /* 0x0000000800117882 */ /* 0x000fe20000000000 */
[----:B------:R-:W-:Y:S01]  /*4520*/  PLOP3.LUT P1, PT, PT, PT, UP0, 0x80, 0x0 ;  /* 0x000000000000781c */ /* 0x000fe20003f2f008 */
[----:B------:R-:W-:Y:S02]  /*4530*/  WARPGROUP.DEPBAR.LE gsb0, 0x0 ;  /* 0x00008000000079c5 */ /* 0x000fe40000010000 */
[----:B------:R-:W-:-:S06]  /*4540*/  WARPGROUP.ARRIVE ;  /* 0x00000000000079c5 */ /* 0x000fcc0000000000 */
[----:B------:R-:W-:Y:S01]  /*4550*/  HGMMA.64x128x16.F32 R24, gdesc[UR16].tnspA.tnspB, R24, gsb0 ;  /* 0x61e00000101879f0 */ /* 0x000fe20008000818 */
[----:B------:R-:W-:Y:S02]  /*4560*/  UIADD3 UR18, UR34, 0x100, UR28 ;  /* 0x0000010022127890 */ /* 0x000fe4000fffe01c */
[----:B------:R-:W-:Y:S01]  /*4570*/  UIADD3 UR16, UR15, 0x100, URZ ;  /* 0x000001000f107890 */ /* 0x000fe2000fffe03f */
[----:B------:R-:W-:Y:S01]  /*4580*/  UMOV UR19, 0x40000040 ;  /* 0x4000004000137882 */ /* 0x000fe20000000000 */
[----:B------:R-:W-:Y:S01]  /*4590*/  UMOV UR17, 0x8 ;  /* 0x0000000800117882 */ /* 0x000fe20000000000 */
        /* <DEDUP_REMOVED lines=10> */
[----:B------:R-:W-:Y:S02]  /*4640*/  UIADD3 UR18, UR27, UR28, URZ ;  /* 0x0000001c1b127290 */ /* 0x000fe4000fffe03f */
        /* <DEDUP_REMOVED lines=27> */
[----:B------:R-:W-:Y:S01]  /*4800*/  UIADD3 UR16, UR14, 0x200, URZ ;  /* 0x000002000e107890 */ /* 0x000fe2000fffe03f */
[----:B------:R-:W-:Y:S01]  /*4810*/  UMOV UR18, UR26 ;  /* 0x0000001a00127c82 */ /* 0x000fe20008000000 */
        /* <DEDUP_REMOVED lines=23> */
[----:B------:R-:W-:-:S04]  /*4990*/  USHF.L.U32 UR14, UR37, 0x1, URZ ;  /* 0x00000001250e7899 */ /* 0x000fc8000800063f */
[----:B------:R-:W-:-:S04]  /*49a0*/  ULOP3.LUT UR32, UR14, 0xfffffffe, UR32, 0xe2, !UPT ;  /* 0xfffffffe0e207892 */ /* 0x000fc8000f8ee220 */
[----:B------:R-:W-:Y:S01]  /*49b0*/  ULEA UR29, UR32, UR29, 0x3 ;  /* 0x0000001d201d7291 */ /* 0x000fe2000f8e183f */
[----:B------:R-:W-:Y:S02]  /*49c0*/  WARPGROUP.DEPBAR.LE gsb0, 0x0 ;  /* 0x00008000000079c5 */ /* 0x000fe40000010000 */
[----:B------:R-:W-:-:S06]  /*49d0*/  WARPGROUP.ARRIVE ;  /* 0x00000000000079c5 */ /* 0x000fcc0000000000 */
[----:B------:R-:W-:Y:S03]  /*49e0*/  HGMMA.64x128x16.F32 R152, gdesc[UR16].tnspB, R152, gsb0 ;  /* 0x41e00000109879f0 */ /* 0x000fe60008000898 */
[----:B------:R-:W-:Y:S02]  /*49f0*/  WARPGROUP.DEPBAR.LE gsb0, 0x0 ;  /* 0x00008000000079c5 */ /* 0x000fe40000010000 */
[----:B------:R-:W-:Y:S01]  /*4a00*/  SYNCS.ARRIVE.TRANS64.A1T0 RZ, [UR29], RZ ;  /* 0x000000ffffff79a7 */ /* 0x000fe2000810001d */
[----:B------:R-:W-:Y:S05]  /*4a10*/  @!P1 BRA `(.L_x_33) ;  /* 0x0000000000049947 */ /* 0x000fea0003800000 */
[----:B------:R-:W-:Y:S01]  /*4a20*/  BPT.TRAP 0x1 ;  /* 0x000000040000795c */ /* 0x000fe20000300000 */
.L_x_33:
[----:B------:R-:W-:Y:S01]  /*4a30*/  ULEA UR18, UR6, UR36, 0x3 ;  /* 0x0000002406127291 */ /* 0x000fe2000f8e183f */
[----:B-1----:R-:W-:-:S05]  /*4a40*/  IMAD.U32 R2, RZ, RZ, UR21 ;  /* 0x00000015ff027e24 */ /* 0x002fca000f8e00ff */
[----:B------:R-:W-:-:S04]  /*4a50*/  SHF.L.U32 R2, R2, 0x1f, RZ ;  /* 0x0000001f02027819 */ /* 0x000fc800000006ff */
[----:B------:R-:W1:Y:S02]  /*4a60*/  SYNCS.PHASECHK.TRANS64.TRYWAIT P2, [UR18+0x34490], R2 ;  /* 0x03449002ff0075a7 */ /* 0x000e640008040152 */
[----:B-1----:R-:W-:Y:S05]  /*4a70*/  @!P2 BRA `(.L_x_34) ;  /* 0x0000006c0044a947 */ /* 0x002fea0003800000 */
.L_x_142:
[----:B-1----:R-:W2:Y:S01]  /*4a80*/  LDL R3, [R1+0x80] ;  /* 0x0000800001037983 */ /* 0x002ea20000100800 */
[----:B------:R-:W1:Y:S01]  /*4a90*/  S2UR UR17, SR_SWINHI ;  /* 0x00000000001179c3 */ /* 0x000e620000002f00 */
[----:B------:R-:W-:Y:S01]  /*4aa0*/  USHF.L.U32 UR16, UR6, 0xd, URZ ;  /* 0x0000000d06107899 */ /* 0x000fe2000800063f */
[----:B------:R-:W-:Y:S01]  /*4ab0*/  UMOV UR14, UR36 ;  /* 0x00000024000e7c82 */ /* 0x000fe20008000000 */
[----:B-1----:R-:W-:-:S04]  /*4ac0*/  UMOV UR15, UR17 ;  /* 0x00000011000f7c82 */ /* 0x002fc80008000000 */
[----:B--2---:R-:W-:Y:S01]  /*4ad0*/  IADD3 R21, P2, R3, UR16, RZ ;  /* 0x0000001003157c10 */ /* 0x004fe2000ff5e0ff */
[----:B------:R-:W-:-:S03]  /*4ae0*/  USHF.R.S32.HI UR16, URZ, 0x1f, UR16 ;  /* 0x0000001f3f107899 */ /* 0x000fc60008011410 */
[----:B------:R-:W-:-:S03]  /*4af0*/  LEA R20, P3, R21, UR14, 0x2 ;  /* 0x0000000e15147c11 */ /* 0x000fc6000f8610ff */
[----:B------:R-:W-:Y:S02]  /*4b00*/  LEA.HI.X.SX32 R2, R3, UR16, 0x1, P2 ;  /* 0x0000001003027c11 */ /* 0x000fe400090f0eff */
[C---:B------:R-:W-:Y:S02]  /*4b10*/  IADD3 R15, P4, R20.reuse, 0x24000, RZ ;  /* 0x00024000140f7810 */ /* 0x040fe40007f9e0ff */
[----:B------:R-:W-:Y:S02]  /*4b20*/  LEA.HI.X R21, R21, UR15, R2, 0x2, P3 ;  /* 0x0000000f15157c11 */ /* 0x000fe400098f1402 */
[C---:B------:R-:W-:Y:S02]  /*4b30*/  IADD3 R221, P3, R20.reuse, 0x24040, RZ ;  /* 0x0002404014dd7810 */ /* 0x040fe40007f7e0ff */
[----:B------:R-:W-:Y:S02]  /*4b40*/  LOP3.LUT R14, R15, 0x380, RZ, 0xc0, !PT ;  /* 0x000003800f0e7812 */ /* 0x000fe400078ec0ff */
[----:B------:R-:W-:-:S02]  /*4b50*/  IADD3 R23, P6, R20, 0x24020, RZ ;  /* 0x0002402014177810 */ /* 0x000fc40007fde0ff */
[----:B------:R-:W-:Y:S02]  /*4b60*/  LOP3.LUT R220, R221, 0x380, RZ, 0xc0, !PT ;  /* 0x00000380dddc7812 */ /* 0x000fe400078ec0ff */
[----:B------:R-:W-:Y:S02]  /*4b70*/  IADD3 R219, P2, R20, 0x25020, RZ ;  /* 0x0002502014db7810 */ /* 0x000fe40007f5e0ff */
[----:B------:R-:W-:Y:S02]  /*4b80*/  SHF.R.U64 R14, R14, 0x3, RZ ;  /* 0x000000030e0e7819 */ /* 0x000fe400000012ff */
[----:B------:R-:W-:Y:S02]  /*4b90*/  IADD3 R217, P5, R20, 0x25000, RZ ;  /* 0x0002500014d97810 */ /* 0x000fe40007fbe0ff */
[----:B------:R-:W-:Y:S02]  /*4ba0*/  LOP3.LUT R22, R23, 0x380, RZ, 0xc0, !PT ;  /* 0x0000038017167812 */ /* 0x000fe400078ec0ff */
[----:B------:R-:W-:-:S02]  /*4bb0*/  SHF.R.U64 R220, R220, 0x3, RZ ;  /* 0x00000003dcdc7819 */ /* 0x000fc400000012ff */
[----:B------:R-:W-:Y:S02]  /*4bc0*/  LOP3.LUT R218, R219, 0x380, RZ, 0xc0, !PT ;  /* 0x00000380dbda7812 */ /* 0x000fe400078ec0ff */
[----:B------:R-:W-:Y:S01]  /*4bd0*/  LOP3.LUT R14, R14, R15, RZ, 0x3c, !PT ;  /* 0x0000000f0e0e7212 */ /* 0x000fe200078e3cff */
[--C-:B------:R-:W-:Y:S01]  /*4be0*/  IMAD.X R15, RZ, RZ, R21.reuse, P4 ;  /* 0x000000ffff0f7224 */ /* 0x100fe200020e0615 */
[----:B------:R-:W-:Y:S02]  /*4bf0*/  LOP3.LUT R216, R217, 0x380, RZ, 0xc0, !PT ;  /* 0x00000380d9d87812 */ /* 0x000fe400078ec0ff */
[----:B------:R-:W-:Y:S02]  /*4c00*/  SHF.R.U64 R22, R22, 0x3, RZ ;  /* 0x0000000316167819 */ /* 0x000fe400000012ff */
[----:B------:R-:W-:Y:S01]  /*4c10*/  LOP3.LUT R220, R220, R221, RZ, 0x3c, !PT ;  /* 0x000000dddcdc7212 */ /* 0x000fe200078e3cff */
[----:B------:R-:W-:Y:S01]  /*4c20*/  IMAD.X R221, RZ, RZ, R21, P3 ;  /* 0x000000ffffdd7224 */ /* 0x000fe200018e0615 */
[----:B------:R-:W-:Y:S01]  /*4c30*/  IADD3 R11, P4, R20, 0x25040, RZ ;  /* 0x00025040140b7810 */ /* 0x000fe20007f9e0ff */
[----:B------:R-:W-:Y:S01]  /*4c40*/  ST.E desc[UR30][R14.64], R24 ;  /* 0x000000180e007985 */ /* 0x000fe2000c10191e */
[----:B------:R-:W-:-:S02]  /*4c50*/  SHF.R.U64 R218, R218, 0x3, RZ ;  /* 0x00000003dada7819 */ /* 0x000fc400000012ff */
[----:B------:R-:W-:Y:S01]  /*4c60*/  IADD3 R3, P3, R20, 0x25400, RZ ;  /* 0x0002540014037810 */ /* 0x000fe20007f7e0ff */
[----:B------:R1:W-:Y:S01]  /*4c70*/  ST.E desc[UR30][R14.64+0x4], R25 ;  /* 0x000004190e007985 */ /* 0x0003e2000c10191e */
[----:B------:R-:W-:Y:S02]  /*4c80*/  SHF.R.U64 R216, R216, 0x3, RZ ;  /* 0x00000003d8d87819 */ /* 0x000fe400000012ff */
[----:B------:R-:W-:Y:S01]  /*4c90*/  LOP3.LUT R22, R22, R23, RZ, 0x3c, !PT ;  /* 0x0000001716167212 */ /* 0x000fe200078e3cff */
[--C-:B------:R-:W-:Y:S01]  /*4ca0*/  IMAD.X R23, RZ, RZ, R21.reuse, P6 ;  /* 0x000000ffff177224 */ /* 0x100fe200030e0615 */
[----:B------:R-:W-:Y:S02]  /*4cb0*/  LOP3.LUT R10, R11, 0x380, RZ, 0xc0, !PT ;  /* 0x000003800b0a7812 */ /* 0x000fe400078ec0ff */
[----:B------:R-:W-:Y:S01]  /*4cc0*/  LOP3.LUT R218, R218, R219, RZ, 0x3c, !PT ;  /* 0x000000dbdada7212 */ /* 0x000fe200078e3cff */
[----:B------:R-:W-:Y:S01]  /*4cd0*/  IMAD.X R219, RZ, RZ, R21, P2 ;  /* 0x000000ffffdb7224 */ /* 0x000fe200010e0615 */
[----:B------:R-:W-:-:S02]  /*4ce0*/  IADD3 R5, P6, R20, 0x25060, RZ ;  /* 0x0002506014057810 */ /* 0x000fc40007fde0ff */
[----:B------:R-:W-:Y:S02]  /*4cf0*/  LOP3.LUT R2, R3, 0x380, RZ, 0xc0, !PT ;  /* 0x0000038003027812 */ /* 0x000fe400078ec0ff */
[----:B------:R-:W-:Y:S02]  /*4d00*/  IADD3 R7, P2, R20, 0x24400, RZ ;  /* 0x0002440014077810 */ /* 0x000fe40007f5e0ff */
[----:B------:R-:W-:Y:S01]  /*4d10*/  LOP3.LUT R216, R216, R217, RZ, 0x3c, !PT ;  /* 0x000000d9d8d87212 */ /* 0x000fe200078e3cff */
[----:B------:R-:W-:Y:S01]  /*4d20*/  IMAD.X R217, RZ, RZ, R21, P5 ;  /* 0x000000ffffd97224 */ /* 0x000fe200028e0615 */
[----:B------:R-:W-:Y:S02]  /*4d30*/  SHF.R.U64 R10, R10, 0x3, RZ ;  /* 0x000000030a0a7819 */ /* 0x000fe400000012ff */
[----:B------:R-:W-:Y:S02]  /*4d40*/  IADD3 R9, P5, R20, 0x24060, RZ ;  /* 0x0002406014097810 */ /* 0x000fe40007fbe0ff */
[----:B------:R-:W-:Y:S01]  /*4d50*/  LOP3.LUT R4, R5, 0x380, RZ, 0xc0, !PT ;  /* 0x0000038005047812 */ /* 0x000fe200078ec0ff */
[----:B------:R-:W-:Y:S01]  /*4d60*/  ST.E desc[UR30][R216.64], R26 ;  /* 0x0000001ad8007985 */ /* 0x000fe2000c10191e */
[----:B------:R-:W-:-:S02]  /*4d70*/  SHF.R.U64 R2, R2, 0x3, RZ ;  /* 0x0000000302027819 */ /* 0x000fc400000012ff */
[----:B------:R-:W-:Y:S01]  /*4d80*/  LOP3.LUT R6, R7, 0x380, RZ, 0xc0, !PT ;  /* 0x0000038007067812 */ /* 0x000fe200078ec0ff */
[----:B------:R2:W-:Y:S01]  /*4d90*/  ST.E desc[UR30][R216.64+0x4], R27 ;  /* 0x0000041bd8007985 */ /* 0x0005e2000c10191e */
[----:B------:R-:W-:Y:S01]  /*4da0*/  LOP3.LUT R10, R10, R11, RZ, 0x3c, !PT ;  /* 0x0000000b0a0a7212 */ /* 0x000fe200078e3cff */
[----:B------:R-:W-:Y:S01]  /*4db0*/  IMAD.X R11, RZ, RZ, R21, P4 ;  /* 0x000000ffff0b7224 */ /* 0x000fe200020e0615 */
[----:B------:R-:W-:Y:S01]  /*4dc0*/  LOP3.LUT R8, R9, 0x380, RZ, 0xc0, !PT ;  /* 0x0000038009087812 */ /* 0x000fe200078ec0ff */
[----:B------:R-:W-:Y:S01]  /*4dd0*/  ST.E desc[UR30][R22.64], R28 ;  /* 0x0000001c16007985 */ /* 0x000fe2000c10191e */
[----:B------:R-:W-:Y:S02]  /*4de0*/  SHF.R.U64 R4, R4, 0x3, RZ ;  /* 0x0000000304047819 */ /* 0x000fe400000012ff */
[----:B------:R-:W-:Y:S01]  /*4df0*/  LOP3.LUT R2, R2, R3, RZ, 0x3c, !PT ;  /* 0x0000000302027212 */ /* 0x000fe200078e3cff */
[----:B------:R3:W-:Y:S01]  /*4e00*/  ST.E desc[UR30][R22.64+0x4], R29 ;  /* 0x0000041d16007985 */ /* 0x0007e2000c10191e */
[----:B------:R-:W-:-:S02]  /*4e10*/  SHF.R.U64 R6, R6, 0x3, RZ ;  /* 0x0000000306067819 */ /* 0x000fc400000012ff */
[----:B------:R-:W-:Y:S01]  /*4e20*/  IADD3 R3, P4, R20, 0x24420, RZ ;  /* 0x0002442014037810 */ /* 0x000fe20007f9e0ff */
[----:B------:R-:W-:Y:S01]  /*4e30*/  ST.E desc[UR30][R218.64], R30 ;  /* 0x0000001eda007985 */ /* 0x000fe2000c10191e */
[----:B------:R-:W-:Y:S02]  /*4e40*/  SHF.R.U64 R8, R8, 0x3, RZ ;  /* 0x0000000308087819 */ /* 0x000fe400000012ff */
[----:B------:R-:W-:Y:S01]  /*4e50*/  LOP3.LUT R4, R4, R5, RZ, 0x3c, !PT ;  /* 0x0000000504047212 */ /* 0x000fe200078e3cff */
[--C-:B------:R-:W-:Y:S01]  /*4e60*/  IMAD.X R5, RZ, RZ, R21.reuse, P6 ;  /* 0x000000ffff057224 */ /* 0x100fe200030e0615 */
[----:B------:R-:W-:Y:S01]  /*4e70*/  LOP3.LUT R6, R6, R7, RZ, 0x3c, !PT ;  /* 0x0000000706067212 */ /* 0x000fe200078e3cff */
[----:B------:R-:W-:Y:S01]  /*4e80*/  IMAD.X R7, RZ, RZ, R21, P2 ;  /* 0x000000ffff077224 */ /* 0x000fe200010e0615 */
[----:B------:R-:W-:Y:S01]  /*4e90*/  LOP3.LUT R12, R3, 0x380, RZ, 0xc0, !PT ;  /* 0x00000380030c7812 */ /* 0x000fe200078ec0ff */
[----:B------:R4:W-:Y:S01]  /*4ea0*/  ST.E desc[UR30][R218.64+0x4], R31 ;  /* 0x0000041fda007985 */ /* 0x0009e2000c10191e */
[----:B------:R-:W-:-:S02]  /*4eb0*/  IADD3 R17, P6, R20, 0x24440, RZ ;  /* 0x0002444014117810 */ /* 0x000fc40007fde0ff */
[----:B------:R-:W-:Y:S01]  /*4ec0*/  IADD3 R19, P2, R20, 0x25440, RZ ;  /* 0x0002544014137810 */ /* 0x000fe20007f5e0ff */
[----:B------:R-:W-:Y:S01]  /*4ed0*/  ST.E desc[UR30][R220.64], R32 ;  /* 0x00000020dc007985 */ /* 0x000fe2000c10191e */
[----:B------:R-:W-:Y:S01]  /*4ee0*/  LOP3.LUT R8, R8, R9, RZ, 0x3c, !PT ;  /* 0x0000000908087212 */ /* 0x000fe200078e3cff */
[--C-:B------:R-:W-:Y:S01]  /*4ef0*/  IMAD.X R9, RZ, RZ, R21.reuse, P5 ;  /* 0x000000ffff097224 */ /* 0x100fe200028e0615 */
[----:B------:R-:W-:Y:S01]  /*4f00*/  SHF.R.U64 R12, R12, 0x3, RZ ;  /* 0x000000030c0c7819 */ /* 0x000fe200000012ff */
[----:B------:R5:W-:Y:S01]  /*4f10*/  ST.E desc[UR30][R220.64+0x4], R33 ;  /* 0x00000421dc007985 */ /* 0x000be2000c10191e */
[----:B------:R-:W-:Y:S02]  /*4f20*/  IADD3 R13, P5, R20, 0x25420, RZ ;  /* 0x00025420140d7810 */ /* 0x000fe40007fbe0ff */
[----:B------:R-:W-:Y:S01]  /*4f30*/  LOP3.LUT R16, R17, 0x380, RZ, 0xc0, !PT ;  /* 0x0000038011107812 */ /* 0x000fe200078ec0ff */
[----:B------:R-:W-:Y:S01]  /*4f40*/  ST.E desc[UR30][R10.64], R34 ;  /* 0x000000220a007985 */ /* 0x000fe2000c10191e */
[----:B------:R-:W-:Y:S01]  /*4f50*/  LOP3.LUT R18, R19, 0x380, RZ, 0xc0, !PT ;  /* 0x0000038013127812 */ /* 0x000fe200078ec0ff */
[----:B-1----:R-:W-:Y:S01]  /*4f60*/  IMAD.X R15, RZ, RZ, R21, P5 ;  /* 0x000000ffff0f7224 */ /* 0x002fe200028e0615 */
[----:B------:R-:W-:Y:S01]  /*4f70*/  LOP3.LUT R12, R12, R3, RZ, 0x3c, !PT ;  /* 0x000000030c0c7212 */ /* 0x000fe200078e3cff */
[----:B------:R1:W-:Y:S01]  /*4f80*/  ST.E desc[UR30][R10.64+0x4], R35 ;  /* 0x000004230a007985 */ /* 0x0003e2000c10191e */
[----:B------:R-:W-:-:S02]  /*4f90*/  LOP3.LUT R3, R13, 0x380, RZ, 0xc0, !PT ;  /* 0x000003800d037812 */ /* 0x000fc400078ec0ff */
[----:B------:R-:W-:Y:S01]  /*4fa0*/  SHF.R.U64 R16, R16, 0x3, RZ ;  /* 0x0000000310107819 */ /* 0x000fe200000012ff */
[----:B------:R-:W-:Y:S01]  /*4fb0*/  ST.E desc[UR30][R8.64], R36 ;  /* 0x0000002408007985 */ /* 0x000fe2000c10191e */
[----:B------:R-:W-:Y:S02]  /*4fc0*/  SHF.R.U64 R18, R18, 0x3, RZ ;  /* 0x0000000312127819 */ /* 0x000fe400000012ff */
[----:B------:R-:W-:Y:S01]  /*4fd0*/  SHF.R.U64 R14, R3, 0x3, RZ ;  /* 0x00000003030e7819 */ /* 0x000fe200000012ff */
[--C-:B------:R-:W-:Y:S01]  /*4fe0*/  IMAD.X R3, RZ, RZ, R21.reuse, P3 ;  /* 0x000000ffff037224 */ /* 0x100fe200018e0615 */
[----:B------:R-:W-:Y:S01]  /*4ff0*/  LOP3.LUT R16, R16, R17, RZ, 0x3c, !PT ;  /* 0x0000001110107212 */ /* 0x000fe200078e3cff */
[----:B------:R-:W-:Y:S01]  /*5000*/  IMAD.X R17, RZ, RZ, R21, P6 ;  /* 0x000000ffff117224 */ /* 0x000fe200030e0615 */
[----:B------:R-:W-:Y:S01]  /*5010*/  LOP3.LUT R18, R18, R19, RZ, 0x3c, !PT ;  /* 0x0000001312127212 */ /* 0x000fe200078e3cff */
[----:B------:R1:W-:Y:S01]  /*5020*/  ST.E desc[UR30][R8.64+0x4], R37 ;  /* 0x0000042508007985 */ /* 0x0003e2000c10191e */
[----:B------:R-:W-:-:S02]  /*5030*/  IADD3 R225, P3, R20, 0x24460, RZ ;  /* 0x0002446014e17810 */ /* 0x000fc40007f7e0ff */
[----:B------:R-:W-:Y:S01]  /*5040*/  IADD3 R19, P6, R20, 0x25800, RZ ;  /* 0x0002580014137810 */ /* 0x000fe20007fde0ff */
[----:B------:R-:W-:Y:S01]  /*5050*/  ST.E desc[UR30][R4.64], R38 ;  /* 0x0000002604007985 */ /* 0x000fe2000c10191e */
[----:B------:R-:W-:Y:S01]  /*5060*/  LOP3.LUT R24, R225, 0x380, RZ, 0xc0, !PT ;  /* 0x00000380e1187812 */ /* 0x000fe200078ec0ff */
[--C-:B--2---:R-:W-:Y:S01]  /*5070*/  IMAD.X R217, RZ, RZ, R21.reuse, P3 ;  /* 0x000000ffffd97224 */ /* 0x104fe200018e0615 */
[----:B---3--:R-:W-:Y:S01]  /*5080*/  LOP3.LUT R22, R19, 0x380, RZ, 0xc0, !PT ;  /* 0x0000038013167812 */ /* 0x008fe200078ec0ff */
[----:B------:R2:W-:Y:S01]  /*5090*/  ST.E desc[UR30][R4.64+0x4], R39 ;  /* 0x0000042704007985 */ /* 0x0005e2000c10191e */
[----:B------:R-:W-:Y:S02]  /*50a0*/  SHF.R.U64 R24, R24, 0x3, RZ ;  /* 0x0000000318187819 */ /* 0x000fe400000012ff */
[----:B------:R-:W-:Y:S01]  /*50b0*/  SHF.R.U64 R22, R22, 0x3, RZ ;  /* 0x0000000316167819 */ /* 0x000fe200000012ff */
[----:B------:R-:W-:Y:S01]  /*50c0*/  ST.E desc[UR30][R6.64], R40 ;  /* 0x0000002806007985 */ /* 0x000fe2000c10191e */
[----:B------:R-:W-:Y:S01]  /*50d0*/  LOP3.LUT R14, R14, R13, RZ, 0x3c, !PT ;  /* 0x0000000d0e0e7212 */ /* 0x000fe200078e3cff */
[----:B------:R-:W-:Y:S01]  /*50e0*/  IMAD.X R13, RZ, RZ, R21, P4 ;  /* 0x000000ffff0d7224 */ /* 0x000fe200020e0615 */
[C---:B------:R-:W-:Y:S01]  /*50f0*/  IADD3 R25, P5, R20.reuse, 0x24800, RZ ;  /* 0x0002480014197810 */ /* 0x040fe20007fbe0ff */
[----:B------:R3:W-:Y:S01]  /*5100*/  ST.E desc[UR30][R6.64+0x4], R41 ;  /* 0x0000042906007985 */ /* 0x0007e2000c10191e */
[----:B------:R-:W-:-:S02]  /*5110*/  IADD3 R223, P4, R20, 0x25460, RZ ;  /* 0x0002546014df7810 */ /* 0x000fc40007f9e0ff */
[----:B------:R-:W-:Y:S01]  /*5120*/  LOP3.LUT R216, R24, R225, RZ, 0x3c, !PT ;  /* 0x000000e118d87212 */ /* 0x000fe200078e3cff */
[----:B------:R1:W-:Y:S01]  /*5130*/  ST.E desc[UR30][R2.64], R42 ;  /* 0x0000002a02007985 */ /* 0x0003e2000c10191e */
[----:B------:R-:W-:Y:S01]  /*5140*/  LOP3.LUT R22, R22, R19, RZ, 0x3c, !PT ;  /* 0x0000001316167212 */ /* 0x000fe200078e3cff */
[--C-:B------:R-:W-:Y:S01]  /*5150*/  IMAD.X R19, RZ, RZ, R21.reuse, P2 ;  /* 0x000000ffff137224 */ /* 0x100fe200010e0615 */
[----:B------:R-:W-:Y:S01]  /*5160*/  LOP3.LUT R24, R25, 0x380, RZ, 0xc0, !PT ;  /* 0x0000038019187812 */ /* 0x000fe200078ec0ff */
[--C-:B------:R-:W-:Y:S01]  /*5170*/  IMAD.X R27, RZ, RZ, R21.reuse, P4 ;  /* 0x000000ffff1b7224 */ /* 0x100fe200020e0615 */
[----:B------:R-:W-:Y:S01]  /*5180*/  IADD3 R225, P2, R20, 0x24820, RZ ;  /* 0x0002482014e17810 */ /* 0x000fe20007f5e0ff */
[----:B------:R1:W-:Y:S01]  /*5190*/  ST.E desc[UR30][R2.64+0x4], R43 ;  /* 0x0000042b02007985 */ /* 0x0003e2000c10191e */
[----:B------:R-:W-:Y:S02]  /*51a0*/  LOP3.LUT R26, R223, 0x380, RZ, 0xc0, !PT ;  /* 0x00000380df1a7812 */ /* 0x000fe400078ec0ff */
[----:B------:R-:W-:Y:S01]  /*51b0*/  SHF.R.U64 R24, R24, 0x3, RZ ;  /* 0x0000000318187819 */ /* 0x000fe200000012ff */
[----:B----4-:R-:W-:Y:S01]  /*51c0*/  IMAD.X R219, RZ, RZ, R21, P2 ;  /* 0x000000ffffdb7224 */ /* 0x010fe200010e0615 */
[----:B------:R-:W-:Y:S01]  /*51d0*/  LOP3.LUT R28, R225, 0x380, RZ, 0xc0, !PT ;  /* 0x00000380e11c7812 */ /* 0x000fe200078ec0ff */
[----:B------:R4:W-:Y:S01]  /*51e0*/  ST.E desc[UR30][R12.64], R44 ;  /* 0x0000002c0c007985 */ /* 0x0009e2000c10191e */
[----:B------:R-:W-:-:S02]  /*51f0*/  SHF.R.U64 R26, R26, 0x3, RZ ;  /* 0x000000031a1a7819 */ /* 0x000fc400000012ff */
[----:B------:R-:W-:Y:S01]  /*5200*/  LOP3.LUT R24, R24, R25, RZ, 0x3c, !PT ;  /* 0x0000001918187212 */ /* 0x000fe200078e3cff */
[--C-:B------:R-:W-:Y:S01]  /*5210*/  IMAD.X R25, RZ, RZ, R21.reuse, P5 ;  /* 0x000000ffff197224 */ /* 0x100fe200028e0615 */
[----:B------:R-:W-:Y:S01]  /*5220*/  SHF.R.U64 R28, R28, 0x3, RZ ;  /* 0x000000031c1c7819 */ /* 0x000fe200000012ff */
[----:B------:R4:W-:Y:S01]  /*5230*/  ST.E desc[UR30][R12.64+0x4], R45 ;  /* 0x0000042d0c007985 */ /* 0x0009e2000c10191e */
[----:B------:R-:W-:Y:S02]  /*5240*/  LOP3.LUT R26, R26, R223, RZ, 0x3c, !PT ;  /* 0x000000df1a1a7212 */ /* 0x000fe400078e3cff */
[C---:B------:R-:W-:Y:S01]  /*5250*/  IADD3 R23, P4, R20.reuse, 0x24840, RZ ;  /* 0x0002484014177810 */ /* 0x040fe20007f9e0ff */
[----:B------:R4:W-:Y:S01]  /*5260*/  ST.E desc[UR30][R14.64], R46 ;  /* 0x0000002e0e007985 */ /* 0x0009e2000c10191e */
[C---:B------:R-:W-:Y:S02]  /*5270*/  IADD3 R29, P5, R20.reuse, 0x25840, RZ ;  /* 0x00025840141d7810 */ /* 0x040fe40007fbe0ff */
[----:B------:R-:W-:Y:S01]  /*5280*/  IADD3 R223, P3, R20, 0x25820, RZ ;  /* 0x0002582014df7810 */ /* 0x000fe20007f7e0ff */
[--C-:B------:R-:W-:Y:S01]  /*5290*/  IMAD.X R31, RZ, RZ, R21.reuse, P4 ;  /* 0x000000ffff1f7224 */ /* 0x100fe200020e0615 */
[----:B------:R-:W-:Y:S01]  /*52a0*/  LOP3.LUT R218, R28, R225, RZ, 0x3c, !PT ;  /* 0x000000e11cda7212 */ /* 0x000fe200078e3cff */
[----:B------:R4:W-:Y:S01]  /*52b0*/  ST.E desc[UR30][R14.64+0x4], R47 ;  /* 0x0000042f0e007985 */ /* 0x0009e2000c10191e */
[----:B------:R-:W-:Y:S01]  /*52c0*/  LOP3.LUT R30, R23, 0x380, RZ, 0xc0, !PT ;  /* 0x00000380171e7812 */ /* 0x000fe200078ec0ff */
[----:B-----5:R-:W-:Y:S01]  /*52d0*/  IMAD.X R33, RZ, RZ, R21, P3 ;  /* 0x000000ffff217224 */ /* 0x020fe200018e0615 */
[----:B------:R-:W-:Y:S01]  /*52e0*/  LOP3.LUT R28, R29, 0x380, RZ, 0xc0, !PT ;  /* 0x000003801d1c7812 */ /* 0x000fe200078ec0ff */
[----:B------:R4:W-:Y:S01]  /*52f0*/  ST.E desc[UR30][R16.64], R48 ;  /* 0x0000003010007985 */ /* 0x0009e2000c10191e */
[----:B------:R-:W-:-:S02]  /*5300*/  LOP3.LUT R32, R223, 0x380, RZ, 0xc0, !PT ;  /* 0x00000380df207812 */ /* 0x000fc400078ec0ff */
[----:B------:R-:W-:Y:S01]  /*5310*/  SHF.R.U64 R30, R30, 0x3, RZ ;  /* 0x000000031e1e7819 */ /* 0x000fe200000012ff */
[----:B------:R4:W-:Y:S01]  /*5320*/  ST.E desc[UR30][R16.64+0x4], R49 ;  /* 0x0000043110007985 */ /* 0x0009e2000c10191e */
[----:B------:R-:W-:Y:S02]  /*5330*/  SHF.R.U64 R28, R28, 0x3, RZ ;  /* 0x000000031c1c7819 */ /* 0x000fe400000012ff */
[----:B------:R-:W-:Y:S01]  /*5340*/  SHF.R.U64 R32, R32, 0x3, RZ ;  /* 0x0000000320207819 */ /* 0x000fe200000012ff */
[----:B------:R4:W-:Y:S01]  /*5350*/  ST.E desc[UR30][R18.64], R50 ;  /* 0x0000003212007985 */ /* 0x0009e2000c10191e */
[----:B-1----:R-:W-:Y:S02]  /*5360*/  IADD3 R11, P4, R20, 0x25c00, RZ ;  /* 0x00025c00140b7810 */ /* 0x002fe40007f9e0ff */
[----:B------:R-:W-:Y:S01]  /*5370*/  LOP3.LUT R30, R30, R23, RZ, 0x3c, !PT ;  /* 0x000000171e1e7212 */ /* 0x000fe200078e3cff */
[----:B------:R-:W-:Y:S01]  /*5380*/  IMAD.X R23, RZ, RZ, R21, P6 ;  /* 0x000000ffff177224 */ /* 0x000fe200030e0615 */
[----:B------:R-:W-:Y:S01]  /*5390*/  LOP3.LUT R28, R28, R29, RZ, 0x3c, !PT ;  /* 0x0000001d1c1c7212 */ /* 0x000fe200078e3cff */
[----:B------:R4:W-:Y:S01]  /*53a0*/  ST.E desc[UR30][R18.64+0x4], R51 ;  /* 0x0000043312007985 */ /* 0x0009e2000c10191e */
[----:B------:R-:W-:-:S02]  /*53b0*/  LOP3.LUT R32, R32, R223, RZ, 0x3c, !PT ;  /* 0x000000df20207212 */ /* 0x000fc400078e3cff */
[C---:B------:R-:W-:Y:S01]  /*53c0*/  IADD3 R29, P3, R20.reuse, 0x24c00, RZ ;  /* 0x00024c00141d7810 */ /* 0x040fe20007f7e0ff */
[----:B------:R4:W-:Y:S01]  /*53d0*/  ST.E desc[UR30][R216.64], R52 ;  /* 0x00000034d8007985 */ /* 0x0009e2000c10191e */
[C---:B------:R-:W-:Y:S02]  /*53e0*/  IADD3 R223, P6, R20.reuse, 0x24860, RZ ;  /* 0x0002486014df7810 */ /* 0x040fe40007fde0ff */
[----:B------:R-:W-:Y:S01]  /*53f0*/  LOP3.LUT R8, R11, 0x380, RZ, 0xc0, !PT ;  /* 0x000003800b087812 */ /* 0x000fe200078ec0ff */
[----:B------:R4:W-:Y:S01]  /*5400*/  ST.E desc[UR30][R216.64+0x4], R53 ;  /* 0x00000435d8007985 */ /* 0x0009e2000c10191e */
[----:B------:R-:W-:Y:S02]  /*5410*/  LOP3.LUT R10, R29, 0x380, RZ, 0xc0, !PT ;  /* 0x000003801d0a7812 */ /* 0x000fe400078ec0ff */
[----:B------:R-:W-:Y:S01]  /*5420*/  LOP3.LUT R220, R223, 0x380, RZ, 0xc0, !PT ;  /* 0x00000380dfdc7812 */ /* 0x000fe200078ec0ff */
[----:B------:R4:W-:Y:S01]  /*5430*/  ST.E desc[UR30][R26.64], R54 ;  /* 0x000000361a007985 */ /* 0x0009e2000c10191e */
[----:B------:R-:W-:-:S02]  /*5440*/  IADD3 R221, P2, R20, 0x25860, RZ ;  /* 0x0002586014dd7810 */ /* 0x000fc40007f5e0ff */
[----:B------:R-:W-:Y:S01]  /*5450*/  SHF.R.U64 R8, R8, 0x3, RZ ;  /* 0x0000000308087819 */ /* 0x000fe200000012ff */
[----:B------:R4:W-:Y:S01]  /*5460*/  ST.E desc[UR30][R26.64+0x4], R55 ;  /* 0x000004371a007985 */ /* 0x0009e2000c10191e */
[----:B------:R-:W-:Y:S01]  /*5470*/  SHF.R.U64 R10, R10, 0x3, RZ ;  /* 0x000000030a0a7819 */ /* 0x000fe200000012ff */
[--C-:B------:R-:W-:Y:S01]  /*5480*/  IMAD.X R35, RZ, RZ, R21.reuse, P2 ;  /* 0x000000ffff237224 */ /* 0x100fe200010e0615 */
[----:B------:R-:W-:Y:S01]  /*5490*/  SHF.R.U64 R220, R220, 0x3, RZ ;  /* 0x00000003dcdc7819 */ /* 0x000fe200000012ff */
[----:B------:R4:W-:Y:S01]  /*54a0*/  ST.E desc[UR30][R24.64], R56 ;  /* 0x0000003818007985 */ /* 0x0009e2000c10191e */
[----:B------:R-:W-:Y:S01]  /*54b0*/  LOP3.LUT R8, R8, R11, RZ, 0x3c, !PT ;  /* 0x0000000b08087212 */ /* 0x000fe200078e3cff */
[--C-:B------:R-:W-:Y:S01]  /*54c0*/  IMAD.X R11, RZ, RZ, R21.reuse, P3 ;  /* 0x000000ffff0b7224 */ /* 0x100fe200018e0615 */
[----:B------:R-:W-:Y:S01]  /*54d0*/  LOP3.LUT R10, R10, R29, RZ, 0x3c, !PT ;  /* 0x0000001d0a0a7212 */ /* 0x000fe200078e3cff */
[----:B------:R-:W-:Y:S01]  /*54e0*/  IMAD.X R29, RZ, RZ, R21, P5 ;  /* 0x000000ffff1d7224 */ /* 0x000fe200028e0615 */
[C---:B------:R-:W-:Y:S01]  /*54f0*/  IADD3 R9, P2, R20.reuse, 0x24c40, RZ ;  /* 0x00024c4014097810 */ /* 0x040fe20007f5e0ff */
[----:B------:R4:W-:Y:S01]  /*5500*/  ST.E desc[UR30][R24.64+0x4], R57 ;  /* 0x0000043918007985 */ /* 0x0009e2000c10191e */
[----:B--2---:R-:W-:-:S02]  /*5510*/  IADD3 R5, P3, R20, 0x25c40, RZ ;  /* 0x00025c4014057810 */ /* 0x004fc40007f7e0ff */
[----:B------:R-:W-:Y:S01]  /*5520*/  LOP3.LUT R220, R220, R223, RZ, 0x3c, !PT ;  /* 0x000000dfdcdc7212 */ /* 0x000fe200078e3cff */
[----:B------:R4:W-:Y:S01]  /*5530*/  ST.E desc[UR30][R22.64], R58 ;  /* 0x0000003a16007985 */ /* 0x0009e2000c10191e */
[----:B------:R-:W-:Y:S01]  /*5540*/  LOP3.LUT R34, R221, 0x380, RZ, 0xc0, !PT ;  /* 0x00000380dd227812 */ /* 0x000fe200078ec0ff */
[--C-:B---3--:R-:W-:Y:S01]  /*5550*/  IMAD.X R7, RZ, RZ, R21.reuse, P2 ;  /* 0x000000ffff077224 */ /* 0x108fe200010e0615 */
[----:B------:R-:W-:Y:S01]  /*5560*/  IADD3 R223, P5, R20, 0x24c20, RZ ;  /* 0x00024c2014df7810 */ /* 0x000fe20007fbe0ff */
[----:B------:R4:W-:Y:S01]  /*5570*/  ST.E desc[UR30][R22.64+0x4], R59 ;  /* 0x0000043b16007985 */ /* 0x0009e2000c10191e */
[----:B------:R-:W-:Y:S02]  /*5580*/  LOP3.LUT R6, R9, 0x380, RZ, 0xc0, !PT ;  /* 0x0000038009067812 */ /* 0x000fe400078ec0ff */
[----:B------:R-:W-:Y:S01]  /*5590*/  LOP3.LUT R4, R5, 0x380, RZ, 0xc0, !PT ;  /* 0x0000038005047812 */ /* 0x000fe200078ec0ff */
[----:B------:R-:W-:Y:S01]  /*55a0*/  IMAD.X R39, RZ, RZ, R21, P5 ;  /* 0x000000ffff277224 */ /* 0x000fe200028e0615 */
[----:B------:R-:W-:Y:S01]  /*55b0*/  SHF.R.U64 R34, R34, 0x3, RZ ;  /* 0x0000000322227819 */ /* 0x000fe200000012ff */
[----:B------:R4:W-:Y:S01]  /*55c0*/  ST.E desc[UR30][R218.64], R60 ;  /* 0x0000003cda007985 */ /* 0x0009e2000c10191e */
[----:B------:R-:W-:-:S02]  /*55d0*/  LOP3.LUT R36, R223, 0x380, RZ, 0xc0, !PT ;  /* 0x00000380df247812 */ /* 0x000fc400078ec0ff */
[----:B------:R-:W-:Y:S01]  /*55e0*/  SHF.R.U64 R6, R6, 0x3, RZ ;  /* 0x0000000306067819 */ /* 0x000fe200000012ff */
[----:B------:R4:W-:Y:S01]  /*55f0*/  ST.E desc[UR30][R218.64+0x4], R61 ;  /* 0x0000043dda007985 */ /* 0x0009e2000c10191e */
[----:B------:R-:W-:Y:S02]  /*5600*/  SHF.R.U64 R4, R4, 0x3, RZ ;  /* 0x0000000304047819 */ /* 0x000fe400000012ff */
[----:B------:R-:W-:Y:S01]  /*5610*/  LOP3.LUT R34, R34, R221, RZ, 0x3c, !PT ;  /* 0x000000dd22227212 */ /* 0x000fe200078e3cff */
[--C-:B------:R-:W-:Y:S01]  /*5620*/  IMAD.X R221, RZ, RZ, R21.reuse, P6 ;  /* 0x000000ffffdd7224 */ /* 0x100fe200030e0615 */
[----:B------:R-:W-:Y:S01]  /*5630*/  SHF.R.U64 R36, R36, 0x3, RZ ;  /* 0x0000000324247819 */ /* 0x000fe200000012ff */
[----:B------:R4:W-:Y:S01]  /*5640*/  ST.E desc[UR30][R32.64], R62 ;  /* 0x0000003e20007985 */ /* 0x0009e2000c10191e */
[----:B------:R-:W-:Y:S02]  /*5650*/  IADD3 R37, P6, R20, 0x25c20, RZ ;  /* 0x00025c2014257810 */ /* 0x000fe40007fde0ff */
[----:B------:R-:W-:Y:S01]  /*5660*/  LOP3.LUT R6, R6, R9, RZ, 0x3c, !PT ;  /* 0x0000000906067212 */ /* 0x000fe200078e3cff */
[----:B------:R-:W-:Y:S01]  /*5670*/  IMAD.X R9, RZ, RZ, R21, P4 ;  /* 0x000000ffff097224 */ /* 0x000fe200020e0615 */
[----:B------:R-:W-:Y:S01]  /*5680*/  LOP3.LUT R4, R4, R5, RZ, 0x3c, !PT ;  /* 0x0000000504047212 */ /* 0x000fe200078e3cff */
[----:B------:R4:W-:Y:S01]  /*5690*/  ST.E desc[UR30][R32.64+0x4], R63 ;  /* 0x0000043f20007985 */ /* 0x0009e2000c10191e */
[----:B------:R-:W-:-:S02]  /*56a0*/  IADD3 R5, P5, R20, 0x25c60, RZ ;  /* 0x00025c6014057810 */ /* 0x000fc40007fbe0ff */
[----:B------:R-:W-:Y:S01]  /*56b0*/  LOP3.LUT R38, R36, R223, RZ, 0x3c, !PT ;  /* 0x000000df24267212 */ /* 0x000fe200078e3cff */
[----:B------:R4:W-:Y:S01]  /*56c0*/  ST.E desc[UR30][R30.64], R64 ;  /* 0x000000401e007985 */ /* 0x0009e2000c10191e */
[----:B------:R-:W-:Y:S02]  /*56d0*/  IADD3 R41, P4, R20, 0x24c60, RZ ;  /* 0x00024c6014297810 */ /* 0x000fe40007f9e0ff */
[----:B------:R-:W-:Y:S01]  /*56e0*/  LOP3.LUT R36, R37, 0x380, RZ, 0xc0, !PT ;  /* 0x0000038025247812 */ /* 0x000fe200078ec0ff */
[----:B------:R4:W-:Y:S01]  /*56f0*/  ST.E desc[UR30][R30.64+0x4], R65 ;  /* 0x000004411e007985 */ /* 0x0009e2000c10191e */
[----:B------:R-:W-:Y:S02]  /*5700*/  LOP3.LUT R20, R5, 0x380, RZ, 0xc0, !PT ;  /* 0x0000038005147812 */ /* 0x000fe400078ec0ff */
[----:B------:R-:W-:Y:S01]  /*5710*/  LOP3.LUT R40, R41, 0x380, RZ, 0xc0, !PT ;  /* 0x0000038029287812 */ /* 0x000fe200078ec0ff */
[----:B------:R4:W-:Y:S01]  /*5720*/  ST.E desc[UR30][R28.64], R66 ;  /* 0x000000421c007985 */ /* 0x0009e2000c10191e */
[----:B------:R-:W-:-:S02]  /*5730*/  SHF.R.U64 R36, R36, 0x3, RZ ;  /* 0x0000000324247819 */ /* 0x000fc400000012ff */
[----:B------:R-:W-:Y:S01]  /*5740*/  SHF.R.U64 R20, R20, 0x3, RZ ;  /* 0x0000000314147819 */ /* 0x000fe200000012ff */
[----:B------:R4:W-:Y:S01]  /*5750*/  ST.E desc[UR30][R28.64+0x4], R67 ;  /* 0x000004431c007985 */ /* 0x0009e2000c10191e */
[----:B------:R-:W-:Y:S02]  /*5760*/  SHF.R.U64 R40, R40, 0x3, RZ ;  /* 0x0000000328287819 */ /* 0x000fe400000012ff */
[----:B------:R-:W-:Y:S01]  /*5770*/  LOP3.LUT R36, R36, R37, RZ, 0x3c, !PT ;  /* 0x0000002524247212 */ /* 0x000fe200078e3cff */
[----:B------:R4:W-:Y:S01]  /*5780*/  ST.E desc[UR30][R220.64], R68 ;  /* 0x00000044dc007985 */ /* 0x0009e2000c10191e */
[--C-:B------:R-:W-:Y:S01]  /*5790*/  IMAD.X R37, RZ, RZ, R21.reuse, P6 ;  /* 0x000000ffff257224 */ /* 0x100fe200030e0615 */
[----:B------:R-:W-:Y:S01]  /*57a0*/  LOP3.LUT R20, R20, R5, RZ, 0x3c, !PT ;  /* 0x0000000514147212 */ /* 0x000fe200078e3cff */
[--C-:B------:R-:W-:Y:S01]  /*57b0*/  IMAD.X R5, RZ, RZ, R21.reuse, P3 ;  /* 0x000000ffff057224 */ /* 0x100fe200018e0615 */
[----:B------:R4:W-:Y:S01]  /*57c0*/  ST.E desc[UR30][R220.64+0x4], R69 ;  /* 0x00000445dc007985 */ /* 0x0009e2000c10191e */
[----:B------:R-:W-:Y:S01]  /*57d0*/  LOP3.LUT R40, R40, R41, RZ, 0x3c, !PT ;  /* 0x0000002928287212 */ /* 0x000fe200078e3cff */
[----:B------:R-:W-:-:S02]  /*57e0*/  IMAD.X R41, RZ, RZ, R21, P4 ;  /* 0x000000ffff297224 */ /* 0x000fc400020e0615 */
[----:B------:R4:W-:Y:S01]  /*57f0*/  ST.E desc[UR30][R34.64], R70 ;  /* 0x0000004622007985 */ /* 0x0009e2000c10191e */
[----:B------:R-:W-:-:S03]  /*5800*/  IMAD.X R21, RZ, RZ, R21, P5 ;  /* 0x000000ffff157224 */ /* 0x000fc600028e0615 */
[----:B------:R4:W-:Y:S04]  /*5810*/  ST.E desc[UR30][R34.64+0x4], R71 ;  /* 0x0000044722007985 */ /* 0x0009e8000c10191e */
        /* <DEDUP_REMOVED lines=15> */
[----:B------:R4:W-:Y:S01]  /*5910*/  ST.E desc[UR30][R20.64+0x4], R87 ;  /* 0x0000045714007985 */ /* 0x0009e2000c10191e */
[----:B------:R-:W-:Y:S01]  /*5920*/  @!PT LDS RZ, [RZ] ;  /* 0x00000000fffff984 */ /* 0x000fe20000000800 */
[----:B------:R-:W-:Y:S01]  /*5930*/  @!PT LDS RZ, [RZ] ;  /* 0x00000000fffff984 */ /* 0x000fe20000000800 */
[----:B------:R-:W-:Y:S01]  /*5940*/  @!PT LDS RZ, [RZ] ;  /* 0x00000000fffff984 */ /* 0x000fe20000000800 */
[----:B------:R-:W-:Y:S01]  /*5950*/  @!PT LDS RZ, [RZ] ;  /* 0x00000000fffff984 */ /* 0x000fe20000000800 */
[----:B------:R1:W-:Y:S06]  /*5960*/  MEMBAR.ALL.CTA ;  /* 0x0000000000007992 */ /* 0x0003ec0000008000 */
[----:B-1----:R-:W1:Y:S01]  /*5970*/  FENCE.VIEW.ASYNC.S ;  /* 0x00000000000073c6 */ /* 0x002e620000000000 */
[----:B------:R-:W-:Y:S05]  /*5980*/  @!P1 BRA `(.L_x_35) ;  /* 0x0000000000049947 */ /* 0x000fea0003800000 */
[----:B------:R-:W-:Y:S01]  /*5990*/  BPT.TRAP 0x1 ;  /* 0x000000040000795c */ /* 0x000fe20000300000 */
.L_x_35:
[----:B-1----:R-:W-:Y:S01]  /*59a0*/  SYNCS.ARRIVE.TRANS64.A1T0 RZ, [UR18+0x34480], RZ ;  /* 0x034480ffffff79a7 */ /* 0x002fe20008100012 */
[----:B------:R-:W-:-:S04]  /*59b0*/  UIADD3 UR37, UR37, 0x1, URZ ;  /* 0x0000000125257890 */ /* 0x000fc8000fffe03f */
[----:B------:R-:W-:-:S04]  /*59c0*/  UISETP.NE.AND UP0, UPT, UR37, 0x2, UPT ;  /* 0x000000022500788c */ /* 0x000fc8000bf05270 */
[----:B------:R-:W-:Y:S02]  /*59d0*/  USEL UR14, URZ, 0x1, UP0 ;  /* 0x000000013f0e7887 */ /* 0x000fe40008000000 */
[----:B------:R-:W-:Y:S02]  /*59e0*/  USEL UR37, UR37, URZ, UP0 ;  /* 0x0000003f25257287 */ /* 0x000fe40008000000 */
[----:B------:R-:W-:-:S12]  /*59f0*/  ULOP3.LUT UR23, UR23, UR14, URZ, 0x3c, !UPT ;  /* 0x0000000e17177292 */ /* 0x000fd8000f8e3c3f */
.L_x_31:
[----:B------:R-:W-:Y:S02]  /*5a00*/  UIADD3 UR14, UR6, 0x1, URZ ;  /* 0x00000001060e7890 */ /* 0x000fe4000fffe03f */
[----:B------:R-:W-:Y:S02]  /*5a10*/  UISETP.NE.AND UP1, UPT, UR6, 0x1, UPT ;  /* 0x000000010600788c */ /* 0x000fe4000bf25270 */
[----:B------:R-:W-:Y:S02]  /*5a20*/  UISETP.NE.AND UP0, UPT, UR14, 0x2, UPT ;  /* 0x000000020e00788c */ /* 0x000fe4000bf05270 */
[----:B------:R-:W-:Y:S02]  /*5a30*/  USEL UR15, URZ, 0x1, UP1 ;  /* 0x000000013f0f7887 */ /* 0x000fe40008800000 */
[----:B------:R-:W-:Y:S02]  /*5a40*/  USEL UR6, UR14, URZ, UP0 ;  /* 0x0000003f0e067287 */ /* 0x000fe40008000000 */
[----:B------:R-:W-:Y:S01]  /*5a50*/  ULOP3.LUT UR21, UR21, UR15, URZ, 0x3c, !UPT ;  /* 0x0000000f15157292 */ /* 0x000fe2000f8e3c3f */
[----:B------:R-:W-:Y:S11]  /*5a60*/  @!P0 BRA `(.L_x_36) ;  /* 0x0000000000048947 */ /* 0x000ff60003800000 */
[----:B------:R-:W-:Y:S01]  /*5a70*/  BPT.TRAP 0x1 ;  /* 0x000000040000795c */ /* 0x000fe20000300000 */
.L_x_36:
[----:B------:R-:W-:Y:S02]  /*5a80*/  UISETP.GT.U32.AND UP0, UPT, UR4, 0x1, UPT ;  /* 0x000000010400788c */ /* 0x000fe4000bf04070 */
[----:B------:R-:W-:-:S04]  /*5a90*/  ULEA UR14, UR5, UR36, 0x3 ;  /* 0x00000024050e7291 */ /* 0x000fc8000f8e183f */
[----:B------:R-:W-:Y:S01]  /*5aa0*/  UIADD3 UR14, UR14, 0x34420, URZ ;  /* 0x000344200e0e7890 */ /* 0x000fe2000fffe03f */
[----:B------:R-:W-:-:S03]  /*5ab0*/  PLOP3.LUT P1, PT, PT, PT, UP0, 0x80, 0x0 ;  /* 0x000000000000781c */ /* 0x000fc60003f2f008 */
[----:B------:R-:W-:-:S09]  /*5ac0*/  UPRMT UR14, URZ, 0x654, UR14 ;  /* 0x000006543f0e7896 */ /* 0x000fd2000800000e */
[----:B------:R-:W-:Y:S01]  /*5ad0*/  SYNCS.ARRIVE.TRANS64.RED.A1T0 RZ, [UR14], RZ ;  /* 0x000000ffffff79a7 */ /* 0x000fe2000810040e */
[----:B------:R-:W-:Y:S05]  /*5ae0*/  @P1 BRA `(.L_x_37) ;  /* 0x0000000000041947 */ /* 0x000fea0003800000 */
[----:B------:R-:W-:Y:S01]  /*5af0*/  BPT.TRAP 0x1 ;  /* 0x000000040000795c */ /* 0x000fe20000300000 */
.L_x_37:
[----:B------:R-:W-:-:S04]  /*5b00*/  UIADD3 UR5, UR5, 0x1, URZ ;  /* 0x0000000105057890 */ /* 0x000fc8000fffe03f */
[----:B------:R-:W-:-:S04]  /*5b10*/  UISETP.NE.AND UP0, UPT, UR5, 0x4, UPT ;  /* 0x000000040500788c */ /* 0x000fc8000bf05270 */
[----:B------:R-:W-:Y:S01]  /*5b20*/  USEL UR14, UR5, URZ, UP0 ;  /* 0x0000003f050e7287 */ /* 0x000fe20008000000 */
[----:B------:R-:W-:Y:S11]  /*5b30*/  @!P0 BRA `(.L_x_38) ;  /* 0x0000000000048947 */ /* 0x000ff60003800000 */
[----:B------:R-:W-:Y:S01]  /*5b40*/  BPT.TRAP 0x1 ;  /* 0x000000040000795c */ /* 0x000fe20000300000 */
.L_x_38:
[----:B------:R-:W-:-:S04]  /*5b50*/  ULEA UR5, UR14, UR36, 0x3 ;  /* 0x000000240e057291 */ /* 0x000fc8000f8e183f */
[----:B------:R-:W-:-:S04]  /*5b60*/  UIADD3 UR5, UR5, 0x34420, URZ ;  /* 0x0003442005057890 */ /* 0x000fc8000fffe03f */
[----:B------:R-:W-:-:S09]  /*5b70*/  UPRMT UR5, URZ, 0x654, UR5 ;  /* 0x000006543f057896 */ /* 0x000fd20008000005 */
[----:B------:R-:W-:Y:S01]  /*5b80*/  SYNCS.ARRIVE.TRANS64.RED.A1T0 RZ, [UR5], RZ ;  /* 0x000000ffffff79a7 */ /* 0x000fe20008100405 */
[----:B------:R-:W-:Y:S05]  /*5b90*/  @P1 BRA `(.L_x_39) ;  /* 0x0000000000041947 */ /* 0x000fea0003800000 */
[----:B------:R-:W-:Y:S01]  /*5ba0*/  BPT.TRAP 0x1 ;  /* 0x000000040000795c */ /* 0x000fe20000300000 */
.L_x_39:
[----:B------:R-:W-:Y:S02]  /*5bb0*/  UISETP.GT.AND UP2, UPT, UR13, 0x1, UPT ;  /* 0x000000010d00788c */ /* 0x000fe4000bf44270 */
[----:B------:R-:W-:Y:S02]  /*5bc0*/  UIADD3 UR24, UR24, 0x1, URZ ;  /* 0x0000000118187890 */ /* 0x000fe4000fffe03f */
[----:B------:R-:W-:Y:S02]  /*5bd0*/  UIADD3 UR5, UR14, 0x1, URZ ;  /* 0x000000010e057890 */ /* 0x000fe4000fffe03f */
[----:B------:R-:W-:Y:S01]  /*5be0*/  PLOP3.LUT P1, PT, PT, PT, UP2, 0x80, 0x0 ;  /* 0x000000000000781c */ /* 0x000fe20003f2f028 */
[----:B------:R-:W-:Y:S02]  /*5bf0*/  UISETP.NE.AND UP0, UPT, UR24, 0x4, UPT ;  /* 0x000000041800788c */ /* 0x000fe4000bf05270 */
[----:B------:R-:W-:Y:S02]  /*5c00*/  UISETP.NE.AND UP1, UPT, UR5, 0x4, UPT ;  /* 0x000000040500788c */ /* 0x000fe4000bf25270 */
[----:B------:R-:W-:-:S02]  /*5c10*/  USEL UR14, URZ, 0x1, UP0 ;  /* 0x000000013f0e7887 */ /* 0x000fc40008000000 */
[----:B------:R-:W-:Y:S02]  /*5c20*/  UIADD3 UR13, UR13, -0x1, URZ ;  /* 0xffffffff0d0d7890 */ /* 0x000fe4000fffe03f */
[----:B------:R-:W-:Y:S02]  /*5c30*/  USEL UR5, UR5, URZ, UP1 ;  /* 0x0000003f05057287 */ /* 0x000fe40008800000 */
[----:B------:R-:W-:Y:S02]  /*5c40*/  USEL UR26, UR24, URZ, UP0 ;  /* 0x0000003f181a7287 */ /* 0x000fe40008000000 */
[----:B------:R-:W-:Y:S01]  /*5c50*/  ULOP3.LUT UR25, UR25, UR14, URZ, 0x3c, !UPT ;  /* 0x0000000e19197292 */ /* 0x000fe2000f8e3c3f */
[----:B------:R-:W-:Y:S11]  /*5c60*/  @P1 BRA `(.L_x_40) ;  /* 0xffffffb8005c1947 */ /* 0x000ff6000383ffff */
.L_x_18:
[----:B------:R-:W-:Y:S05]  /*5c70*/  @!P0 BRA `(.L_x_41) ;  /* 0x0000000000048947 */ /* 0x000fea0003800000 */
[----:B-1----:R-:W-:Y:S01]  /*5c80*/  BPT.TRAP 0x1 ;  /* 0x000000040000795c */ /* 0x002fe20000300000 */
.L_x_41:
[----:B------:R-:W-:Y:S02]  /*5c90*/  UISETP.GT.U32.AND UP0, UPT, UR4, 0x1, UPT ;  /* 0x000000010400788c */ /* 0x000fe4000bf04070 */
[----:B------:R-:W-:-:S04]  /*5ca0*/  UIADD3 UR5, UR8, 0x34460, URZ ;  /* 0x0003446008057890 */ /* 0x000fc8000fffe03f */
[----:B------:R-:W-:Y:S01]  /*5cb0*/  PLOP3.LUT P1, PT, PT, PT, UP0, 0x80, 0x0 ;  /* 0x000000000000781c */ /* 0x000fe20003f2f008 */
[----:B------:R-:W-:-:S09]  /*5cc0*/  UPRMT UR5, URZ, 0x654, UR5 ;  /* 0x000006543f057896 */ /* 0x000fd20008000005 */
[----:B------:R-:W-:Y:S03]  /*5cd0*/  SYNCS.ARRIVE.TRANS64.RED.A1T0 RZ, [UR5], RZ ;  /* 0x000000ffffff79a7 */ /* 0x000fe60008100405 */
[----:B------:R-:W-:Y:S05]  /*5ce0*/  @P1 BRA `(.L_x_42) ;  /* 0x0000000000041947 */ /* 0x000fea0003800000 */
[----:B-1----:R-:W-:Y:S01]  /*5cf0*/  BPT.TRAP 0x1 ;  /* 0x000000040000795c */ /* 0x002fe20000300000 */
.L_x_42:
[----:B------:R-:W-:Y:S05]  /*5d00*/  @!P0 BRA `(.L_x_43) ;  /* 0x0000000000048947 */ /* 0x000fea0003800000 */
[----:B-1----:R-:W-:Y:S01]  /*5d10*/  BPT.TRAP 0x1 ;  /* 0x000000040000795c */ /* 0x002fe20000300000 */
.L_x_43:
[----:B------:R-:W-:-:S04]  /*5d20*/  UIADD3 UR8, UR8, 0x34468, URZ ;  /* 0x0003446808087890 */ /* 0x000fc8000fffe03f */
[----:B------:R-:W-:-:S09]  /*5d30*/  UPRMT UR8, URZ, 0x654, UR8 ;  /* 0x000006543f087896 */ /* 0x000fd20008000008 */
[----:B------:R-:W-:Y:S01]  /*5d40*/  SYNCS.ARRIVE.TRANS64.RED.A1T0 RZ, [UR8], RZ ;  /* 0x000000ffffff79a7 */ /* 0x000fe20008100408 */
[----:B------:R-:W-:Y:S05]  /*5d50*/  @P1 BRA `(.L_x_44) ;  /* 0x0000000000041947 */ /* 0x000fea0003800000 */
[----:B-1----:R-:W-:Y:S01]  /*5d60*/  BPT.TRAP 0x1 ;  /* 0x000000040000795c */ /* 0x002fe20000300000 */
.L_x_44:
[----:B------:R-:W-:-:S04]  /*5d70*/  ULOP3.LUT UR7, UR7, 0x2, URZ, 0xfc, !UPT ;  /* 0x0000000207077892 */ /* 0x000fc8000f8efc3f */
[----:B------:R-:W-:-:S06]  /*5d80*/  UISETP.NE.AND UP0, UPT, UR7, 0x3, UPT ;  /* 0x000000030700788c */ /* 0x000fcc000bf05270 */
[----:B------:R-:W-:-:S13]  /*5d90*/  PLOP3.LUT P1, PT, PT, PT, UP0, 0x80, 0x0 ;  /* 0x000000000000781c */ /* 0x000fda0003f2f008 */
[----:B------:R-:W-:Y:S05]  /*5da0*/  @!P1 BRA `(.L_x_45) ;  /* 0x0000000000049947 */ /* 0x000fea0003800000 */
[----:B-1----:R-:W-:Y:S01]  /*5db0*/  BPT.TRAP 0x1 ;  /* 0x000000040000795c */ /* 0x002fe20000300000 */
.L_x_45:
[----:B------:R-:W-:Y:S01]  /*5dc0*/  ULEA UR4, UR6, UR36, 0x3 ;  /* 0x0000002406047291 */ /* 0x000fe2000f8e183f */
[----:B--2---:R-:W-:-:S05]  /*5dd0*/  IMAD.U32 R0, RZ, RZ, UR21 ;  /* 0x00000015ff007e24 */ /* 0x004fca000f8e00ff */
[----:B------:R-:W-:-:S04]  /*5de0*/  SHF.L.U32 R0, R0, 0x1f, RZ ;  /* 0x0000001f00007819 */ /* 0x000fc800000006ff */
[----:B------:R-:W2:Y:S02]  /*5df0*/  SYNCS.PHASECHK.TRANS64.TRYWAIT P0, [UR4+0x34490], R0 ;  /* 0x03449000ff0075a7 */ /* 0x000ea40008000144 */
[----:B--2---:R-:W-:Y:S05]  /*5e00*/  @!P0 BRA `(.L_x_46) ;  /* 0x0000005800788947 */ /* 0x004fea0003800000 */
.L_x_143:
[----:B------:R-:W-:Y:S05]  /*5e10*/  @!P1 BRA `(.L_x_47) ;  /* 0x0000000000049947 */ /* 0x000fea0003800000 */
[----:B-1----:R-:W-:Y:S01]  /*5e20*/  BPT.TRAP 0x1 ;  /* 0x000000040000795c */ /* 0x002fe20000300000 */
.L_x_47:
[----:B------:R-:W-:-:S04]  /*5e30*/  UIADD3 UR6, UR6, 0x1, URZ ;  /* 0x0000000106067890 */ /* 0x000fc8000fffe03f */
[----:B------:R-:W-:-:S04]  /*5e40*/  UISETP.NE.AND UP0, UPT, UR6, 0x2, UPT ;  /* 0x000000020600788c */ /* 0x000fc8000bf05270 */
[----:B------:R-:W-:Y:S02]  /*5e50*/  USEL UR4, URZ, 0x1, UP0 ;  /* 0x000000013f047887 */ /* 0x000fe40008000000 */
[----:B------:R-:W-:Y:S02]  /*5e60*/  USEL UR6, UR6, URZ, UP0 ;  /* 0x0000003f06067287 */ /* 0x000fe40008000000 */
[----:B------:R-:W-:Y:S02]  /*5e70*/  ULOP3.LUT UR4, UR21, UR4, URZ, 0x3c, !UPT ;  /* 0x0000000415047292 */ /* 0x000fe4000f8e3c3f */
[----:B------:R-:W-:-:S04]  /*5e80*/  ULEA UR6, UR6, UR36, 0x3 ;  /* 0x0000002406067291 */ /* 0x000fc8000f8e183f */
[----:B-1----:R-:W-:-:S05]  /*5e90*/  IMAD.U32 R0, RZ, RZ, UR4 ;  /* 0x00000004ff007e24 */ /* 0x002fca000f8e00ff */
[----:B------:R-:W-:-:S04]  /*5ea0*/  SHF.L.U32 R0, R0, 0x1f, RZ ;  /* 0x0000001f00007819 */ /* 0x000fc800000006ff */
[----:B------:R-:W1:Y:S02]  /*5eb0*/  SYNCS.PHASECHK.TRANS64.TRYWAIT P0, [UR6+0x34490], R0 ;  /* 0x03449000ff0075a7 */ /* 0x000e640008000146 */
[----:B-1----:R-:W-:Y:S05]  /*5ec0*/  @!P0 BRA `(.L_x_48) ;  /* 0x0000005800608947 */ /* 0x002fea0003800000 */
.L_x_144:
[----:B------:R-:W-:Y:S01]  /*5ed0*/  ULEA UR4, UR37, UR39, 0x1 ;  /* 0x0000002725047291 */ /* 0x000fe2000f8e083f */
[----:B------:R-:W-:Y:S01]  /*5ee0*/  IMAD.U32 R2, RZ, RZ, UR23 ;  /* 0x00000017ff027e24 */ /* 0x000fe2000f8e00ff */
[----:B-1----:R-:W-:Y:S02]  /*5ef0*/  MOV R0, RZ ;  /* 0x000000ff00007202 */ /* 0x002fe40000000f00 */
[----:B------:R-:W-:Y:S02]  /*5f00*/  ULEA UR4, UR4, UR36, 0x3 ;  /* 0x0000002404047291 */ /* 0x000fe4000f8e183f */
[----:B------:R-:W-:Y:S02]  /*5f10*/  SHF.L.U32 R2, R2, 0x1f, RZ ;  /* 0x0000001f02027819 */ /* 0x000fe400000006ff */
[----:B------:R-:W-:-:S05]  /*5f20*/  LOP3.LUT P1, RZ, R0, 0x1bf, RZ, 0xc0, !PT ;  /* 0x000001bf00ff7812 */ /* 0x000fca000782c0ff */
[----:B------:R-:W1:Y:S02]  /*5f30*/  SYNCS.PHASECHK.TRANS64.TRYWAIT P0, [UR4+0x344a0], R2 ;  /* 0x0344a002ff0075a7 */ /* 0x000e640008000144 */
[----:B-1----:R-:W-:Y:S06]  /*5f40*/  @!P0 BRA `(.L_x_49) ;  /* 0x0000005800588947 */ /* 0x002fec0003800000 */
.L_x_145:
[----:B------:R-:W-:Y:S05]  /*5f50*/  @!P1 BRA `(.L_x_50) ;  /* 0x0000000000409947 */ /* 0x000fea0003800000 */
[----:B------:R-:W-:Y:S01]  /*5f60*/  MOV R0, 0x0 ;  /* 0x0000000000007802 */ /* 0x000fe20000000f00 */
[----:B------:R-:W-:Y:S01]  /*5f70*/  ULDC.64 UR4, c[0x4][0x70] ;  /* 0x01001c0000047ab9 */ /* 0x000fe20000000a00 */
[----:B------:R-:W-:Y:S01]  /*5f80*/  ULDC.64 UR6, c[0x4][0x8] ;  /* 0x0100020000067ab9 */ /* 0x000fe20000000a00 */
[----:B----4-:R-:W-:Y:S01]  /*5f90*/  IMAD.U32 R4, RZ, RZ, UR4 ;  /* 0x00000004ff047e24 */ /* 0x010fe2000f8e00ff */
[----:B-1----:R1:W2:Y:S01]  /*5fa0*/  LDC.64 R2, c[0x4][R0] ;  /* 0x0100000000027b82 */ /* 0x0022a20000000a00 */
[----:B------:R-:W-:Y:S01]  /*5fb0*/  IMAD.U32 R5, RZ, RZ, UR5 ;  /* 0x00000005ff057e24 */ /* 0x000fe2000f8e00ff */
[----:B------:R-:W-:Y:S01]  /*5fc0*/  ULDC.64 UR4, c[0x4][0x78] ;  /* 0x01001e0000047ab9 */ /* 0x000fe20000000a00 */
[----:B------:R-:W-:Y:S02]  /*5fd0*/  IMAD.U32 R10, RZ, RZ, UR6 ;  /* 0x00000006ff0a7e24 */ /* 0x000fe4000f8e00ff */
[----:B------:R-:W-:Y:S02]  /*5fe0*/  IMAD.U32 R6, RZ, RZ, UR4 ;  /* 0x00000004ff067e24 */ /* 0x000fe4000f8e00ff */
[----:B------:R-:W-:-:S02]  /*5ff0*/  IMAD.U32 R7, RZ, RZ, UR5 ;  /* 0x00000005ff077e24 */ /* 0x000fc4000f8e00ff */
[----:B------:R-:W-:Y:S02]  /*6000*/  IMAD.U32 R11, RZ, RZ, UR7 ;  /* 0x00000007ff0b7e24 */ /* 0x000fe4000f8e00ff */
[----:B------:R-:W-:Y:S02]  /*6010*/  IMAD.MOV.U32 R8, RZ, RZ, 0x70 ;  /* 0x00000070ff087424 */ /* 0x000fe400078e00ff */
[----:B------:R-:W-:Y:S02]  /*6020*/  IMAD.MOV.U32 R12, RZ, RZ, 0x1 ;  /* 0x00000001ff0c7424 */ /* 0x000fe400078e00ff */
[----:B-1----:R-:W-:-:S07]  /*6030*/  IMAD.MOV.U32 R13, RZ, RZ, RZ ;  /* 0x000000ffff0d7224 */ /* 0x002fce00078e00ff */
[----:B------:R-:W-:-:S07]  /*6040*/  LEPC R20, `(.L_x_50) ;  /* 0x000000001014794e */ /* 0x000fce0000000000 */
[----:B--2---:R-:W-:Y:S05]  /*6050*/  CALL.ABS.NOINC R2 ;  /* 0x0000000002007343 */ /* 0x004fea0003c00000 */
.L_x_50:
[----:B----4-:R-:W-:Y:S02]  /*6060*/  IMAD.U32 R16, RZ, RZ, UR36 ;  /* 0x00000024ff107e24 */ /* 0x010fe4000f8e00ff */
[----:B-1----:R-:W-:-:S04]  /*6070*/  IMAD.U32 R3, RZ, RZ, UR39 ;  /* 0x00000027ff037e24 */ /* 0x002fc8000f8e00ff */
[----:B------:R-:W-:-:S05]  /*6080*/  IMAD R16, R3, 0x4400, R16 ;  /* 0x0000440003107824 */ /* 0x000fca00078e0210 */
[----:B------:R-:W-:-:S13]  /*6090*/  LOP3.LUT P0, RZ, R16, 0x1b0, RZ, 0xc0, !PT ;  /* 0x000001b010ff7812 */ /* 0x000fda000780c0ff */
[----:B------:R-:W-:Y:S05]  /*60a0*/  @!P0 BRA `(.L_x_51) ;  /* 0x0000000000408947 */ /* 0x000fea0003800000 */
[----:B------:R-:W-:Y:S01]  /*60b0*/  MOV R0, 0x0 ;  /* 0x0000000000007802 */ /* 0x000fe20000000f00 */
[----:B------:R-:W-:Y:S01]  /*60c0*/  ULDC.64 UR4, c[0x4][0x70] ;  /* 0x01001c0000047ab9 */ /* 0x000fe20000000a00 */
[----:B------:R-:W-:Y:S01]  /*60d0*/  ULDC.64 UR6, c[0x4][0x78] ;  /* 0x01001e0000067ab9 */ /* 0x000fe20000000a00 */
[----:B------:R-:W-:Y:S01]  /*60e0*/  IMAD.U32 R4, RZ, RZ, UR4 ;  /* 0x00000004ff047e24 */ /* 0x000fe2000f8e00ff */
[----:B------:R1:W2:Y:S01]  /*60f0*/  LDC.64 R2, c[0x4][R0] ;  /* 0x0100000000027b82 */ /* 0x0002a20000000a00 */
        /* <DEDUP_REMOVED lines=11> */
.L_x_51:
[----:B------:R-:W1:Y:S01]  /*61b0*/  S2R R6, SR_TID.X ;  /* 0x0000000000067919 */ /* 0x000e620000002100 */
[----:B------:R-:W-:Y:S01]  /*61c0*/  IMAD.MOV.U32 R17, RZ, RZ, 0x10 ;  /* 0x00000010ff117424 */ /* 0x000fe200078e00ff */
[----:B------:R-:W-:Y:S02]  /*61d0*/  F2FP.F16.F32.PACK_AB R152, R153, R152 ;  /* 0x000000989998723e */ /* 0x000fe400000000ff */
[----:B------:R-:W-:Y:S02]  /*61e0*/  F2FP.F16.F32.PACK_AB R160, R161, R160 ;  /* 0x000000a0a1a0723e */ /* 0x000fe400000000ff */
[----:B------:R-:W-:Y:S02]  /*61f0*/  F2FP.F16.F32.PACK_AB R168, R169, R168 ;  /* 0x000000a8a9a8723e */ /* 0x000fe400000000ff */
[----:B------:R-:W-:Y:S02]  /*6200*/  F2FP.F16.F32.PACK_AB R176, R177, R176 ;  /* 0x000000b0b1b0723e */ /* 0x000fe400000000ff */
[----:B------:R-:W-:-:S02]  /*6210*/  F2FP.F16.F32.PACK_AB R184, R185, R184 ;  /* 0x000000b8b9b8723e */ /* 0x000fc400000000ff */
[----:B------:R-:W-:Y:S02]  /*6220*/  F2FP.F16.F32.PACK_AB R192, R193, R192 ;  /* 0x000000c0c1c0723e */ /* 0x000fe400000000ff */
        /* <DEDUP_REMOVED lines=8> */
[----:B------:R-:W-:Y:S01]  /*62b0*/  F2FP.F16.F32.PACK_AB R201, R203, R202 ;  /* 0x000000cacbc9723e */ /* 0x000fe200000000ff */
[C---:B-1----:R-:W-:Y:S01]  /*62c0*/  IMAD.SHL.U32 R0, R6.reuse, 0x10, RZ ;  /* 0x0000001006007824 */ /* 0x042fe200078e00ff */
[----:B------:R-:W-:Y:S01]  /*62d0*/  SHF.R.U32.HI R4, RZ, 0x1, R6 ;  /* 0x00000001ff047819 */ /* 0x000fe20000011606 */
[C---:B------:R-:W-:Y:S01]  /*62e0*/  IMAD.SHL.U32 R2, R6.reuse, 0x20, RZ ;  /* 0x0000002006027824 */ /* 0x040fe200078e00ff */
[----:B------:R-:W-:-:S02]  /*62f0*/  LOP3.LUT P0, RZ, R6, 0x4, RZ, 0xc0, !PT ;  /* 0x0000000406ff7812 */ /* 0x000fc4000780c0ff */
[----:B------:R-:W-:Y:S02]  /*6300*/  LOP3.LUT R5, R0, 0x600, RZ, 0xc0, !PT ;  /* 0x0000060000057812 */ /* 0x000fe400078ec0ff */
[----:B------:R-:W-:Y:S02]  /*6310*/  LOP3.LUT R0, R6, 0x7f, RZ, 0xc0, !PT ;  /* 0x0000007f06007812 */ /* 0x000fe400078ec0ff */
[----:B------:R-:W-:Y:S02]  /*6320*/  LOP3.LUT R3, R2, 0xc0, RZ, 0xc0, !PT ;  /* 0x000000c002037812 */ /* 0x000fe400078ec0ff */
[----:B------:R-:W-:Y:S01]  /*6330*/  LOP3.LUT R5, R5, 0x20, R2, 0xf8, !PT ;  /* 0x0000002005057812 */ /* 0x000fe200078ef802 */
[----:B------:R-:W-:Y:S01]  /*6340*/  VIADD R18, R0, 0x1f ;  /* 0x0000001f00127836 */ /* 0x000fe20000000000 */
[----:B------:R-:W-:Y:S01]  /*6350*/  LOP3.LUT R3, R3, 0x8, R4, 0xf8, !PT ;  /* 0x0000000803037812 */ /* 0x000fe200078ef804 */
[----:B------:R-:W-:Y:S01]  /*6360*/  IMAD.SHL.U32 R4, R6, 0x4, RZ ;  /* 0x0000000406047824 */ /* 0x000fe200078e00ff */
[----:B------:R-:W-:-:S02]  /*6370*/  LOP3.LUT R2, R5, 0x100, R2, 0xf8, !PT ;  /* 0x0000010005027812 */ /* 0x000fc400078ef802 */
[----:B------:R-:W-:Y:S02]  /*6380*/  ISETP.GT.U32.AND P1, PT, R18, 0x3e, PT ;  /* 0x0000003e1200780c */ /* 0x000fe40003f24070 */
[----:B------:R-:W-:Y:S02]  /*6390*/  LOP3.LUT R3, R3, 0x18, R4, 0x78, !PT ;  /* 0x0000001803037812 */ /* 0x000fe400078e7804 */
[----:B------:R-:W-:Y:S02]  /*63a0*/  F2FP.F16.F32.PACK_AB R209, R211, R210 ;  /* 0x000000d2d3d1723e */ /* 0x000fe400000000ff */
[----:B------:R-:W-:Y:S02]  /*63b0*/  LOP3.LUT R3, R2, R3, RZ, 0xfc, !PT ;  /* 0x0000000302037212 */ /* 0x000fe400078efcff */
[----:B------:R-:W-:Y:S02]  /*63c0*/  F2FP.F16.F32.PACK_AB R154, R157, R156 ;  /* 0x0000009c9d9a723e */ /* 0x000fe400000000ff */
[----:B------:R-:W-:Y:S01]  /*63d0*/  F2FP.F16.F32.PACK_AB R155, R159, R158 ;  /* 0x0000009e9f9b723e */ /* 0x000fe200000000ff */
[----:B------:R-:W-:Y:S01]  /*63e0*/  IMAD R22, R3, 0x2, R16 ;  /* 0x0000000203167824 */ /* 0x000fe200078e0210 */
        /* <DEDUP_REMOVED lines=14> */
[----:B------:R-:W-:Y:S01]  /*64d0*/  SEL R17, R17, 0xfffffff0, !P0 ;  /* 0xfffffff011117807 */ /* 0x000fe20004000000 */
[----:B------:R-:W-:Y:S06]  /*64e0*/  @P1 BRA `(.L_x_52) ;  /* 0x0000000000041947 */ /* 0x000fec0003800000 */
[----:B------:R-:W-:-:S04]  /*64f0*/  DEPBAR.LE SB0, 0x1 ;  /* 0x000080400000791a */ /* 0x000fc80000000000 */
.L_x_52:
[----:B------:R-:W-:Y:S05]  /*6500*/  WARPSYNC.ALL ;  /* 0x0000000000007948 */ /* 0x000fea0003800000 */
[----:B------:R-:W-:Y:S01]  /*6510*/  BAR.SYNC.DEFER_BLOCKING 0x1, 0x80 ;  /* 0x0042000000007b1d */ /* 0x000fe20000010000 */
[----:B------:R-:W-:-:S05]  /*6520*/  IMAD R0, R17, 0x2, R22 ;  /* 0x0000000211007824 */ /* 0x000fca00078e0216 */
[----:B------:R-:W-:Y:S01]  /*6530*/  BSSY B0, `(.L_x_53) ;  /* 0x0000016000007945 */ /* 0x000fe20003800000 */
[----:B------:R1:W-:Y:S04]  /*6540*/  STSM.16.M88.4 [R22], R152 ;  /* 0x0000009816007844 */ /* 0x0003e80000000200 */
[----:B------:R1:W-:Y:S01]  /*6550*/  STSM.16.M88.4 [R0], R160 ;  /* 0x000000a000007844 */ /* 0x0003e20000000200 */
[----:B------:R-:W-:Y:S01]  /*6560*/  @!PT LDS RZ, [RZ] ;  /* 0x00000000fffff984 */ /* 0x000fe20000000800 */
[----:B------:R-:W-:Y:S01]  /*6570*/  @!PT LDS RZ, [RZ] ;  /* 0x00000000fffff984 */ /* 0x000fe20000000800 */
[----:B------:R-:W-:Y:S01]  /*6580*/  @!PT LDS RZ, [RZ] ;  /* 0x00000000fffff984 */ /* 0x000fe20000000800 */
[----:B------:R-:W-:Y:S01]  /*6590*/  @!PT LDS RZ, [RZ] ;  /* 0x00000000fffff984 */ /* 0x000fe20000000800 */
[----:B------:R2:W-:Y:S06]  /*65a0*/  MEMBAR.ALL.CTA ;  /* 0x0000000000007992 */ /* 0x0005ec0000008000 */
[----:B--2---:R-:W2:Y:S02]  /*65b0*/  FENCE.VIEW.ASYNC.S ;  /* 0x00000000000073c6 */ /* 0x004ea40000000000 */
[----:B--2---:R-:W-:Y:S06]  /*65c0*/  BAR.SYNC.DEFER_BLOCKING 0x1, 0x80 ;  /* 0x0042000000007b1d */ /* 0x004fec0000010000 */
[----:B------:R-:W-:Y:S05]  /*65d0*/  @P1 BRA `(.L_x_54) ;  /* 0x00000000002c1947 */ /* 0x000fea0003800000 */
[----:B------:R-:W-:Y:S01]  /*65e0*/  S2UR UR12, SR_CTAID.Z ;  /* 0x00000000000c79c3 */ /* 0x000fe20000002700 */
[----:B------:R-:W-:Y:S01]  /*65f0*/  ULDC.64 UR4, c[0x0][0x198] ;  /* 0x0000660000047ab9 */ /* 0x000fe20000000a00 */
[----:B------:R-:W-:Y:S01]  /*6600*/  R2UR UR8, R16 ;  /* 0x00000000100872ca */ /* 0x000fe200000e0000 */
[----:B------:R-:W-:Y:S02]  /*6610*/  UIADD3 UR4, UP0, UR4, 0x9f0, URZ ;  /* 0x000009f004047890 */ /* 0x000fe4000ff1e03f */
[----:B------:R-:W-:Y:S02]  /*6620*/  USHF.L.U32 UR10, UR38, 0x6, URZ ;  /* 0x00000006260a7899 */ /* 0x000fe4000800063f */
[----:B------:R-:W-:Y:S01]  /*6630*/  UIADD3.X UR5, URZ, UR5, URZ, UP0, !UPT ;  /* 0x000000053f057290 */ /* 0x000fe200087fe43f */
[----:B------:R-:W2:Y:S01]  /*6640*/  S2UR UR11, SR_CTAID.Y ;  /* 0x00000000000b79c3 */ /* 0x000ea20000002600 */
[----:B------:R-:W-:-:S07]  /*6650*/  UMOV UR9, URZ ;  /* 0x0000003f00097c82 */ /* 0x000fce0008000000 */
[----:B--2---:R2:W-:Y:S01]  /*6660*/  UTMASTG.4D [UR8], [UR4] ;  /* 0x00000008040073b5 */ /* 0x0045e20008018000 */
[----:B------:R0:W-:Y:S01]  /*6670*/  UTMACMDFLUSH ;  /* 0x00000000000079b7 */ /* 0x0001e20000000000 */
[----:B--2---:R-:W-:-:S04]  /*6680*/  DEPBAR.LE SB0, 0x1 ;  /* 0x000080400000791a */ /* 0x004fc80000000000 */
.L_x_54:
[----:B------:R-:W-:Y:S05]  /*6690*/  BSYNC B0 ;  /* 0x0000000000007941 */ /* 0x000fea0003800000 */
.L_x_53:
[----:B------:R-:W-:Y:S01]  /*66a0*/  BAR.SYNC.DEFER_BLOCKING 0x1, 0x80 ;  /* 0x0042000000007b1d */ /* 0x000fe20000010000 */
[----:B------:R-:W-:-:S05]  /*66b0*/  VIADD R2, R22, 0x1000 ;  /* 0x0000100016027836 */ /* 0x000fca0000000000 */
[----:B------:R-:W-:Y:S01]  /*66c0*/  BSSY B0, `(.L_x_55) ;  /* 0x0000017000007945 */ /* 0x000fe20003800000 */
[----:B------:R2:W-:Y:S04]  /*66d0*/  STSM.16.M88.4 [R22+0x1000], R168 ;  /* 0x001000a816007844 */ /* 0x0005e80000000200 */
[----:B------:R2:W-:Y:S01]  /*66e0*/  STSM.16.M88.4 [R0+0x1000], R176 ;  /* 0x001000b000007844 */ /* 0x0005e20000000200 */
[----:B------:R-:W-:Y:S01]  /*66f0*/  @!PT LDS RZ, [RZ] ;  /* 0x00000000fffff984 */ /* 0x000fe20000000800 */
[----:B------:R-:W-:Y:S01]  /*6700*/  @!PT LDS RZ, [RZ] ;  /* 0x00000000fffff984 */ /* 0x000fe20000000800 */
[----:B------:R-:W-:Y:S01]  /*6710*/  @!PT LDS RZ, [RZ] ;  /* 0x00000000fffff984 */ /* 0x000fe20000000800 */
[----:B------:R-:W-:Y:S01]  /*6720*/  @!PT LDS RZ, [RZ] ;  /* 0x00000000fffff984 */ /* 0x000fe20000000800 */
[----:B------:R3:W-:Y:S06]  /*6730*/  MEMBAR.ALL.CTA ;  /* 0x0000000000007992 */ /* 0x0007ec0000008000 */
[----:B---3--:R-:W3:Y:S02]  /*6740*/  FENCE.VIEW.ASYNC.S ;  /* 0x00000000000073c6 */ /* 0x008ee40000000000 */
[----:B---3--:R-:W-:Y:S06]  /*6750*/  BAR.SYNC.DEFER_BLOCKING 0x1, 0x80 ;  /* 0x0042000000007b1d */ /* 0x008fec0000010000 */
[----:B------:R-:W-:Y:S05]  /*6760*/  @P1 BRA `(.L_x_56) ;  /* 0x0000000000301947 */ /* 0x000fea0003800000 */
[----:B------:R-:W-:Y:S01]  /*6770*/  S2UR UR12, SR_CTAID.Z ;  /* 0x00000000000c79c3 */ /* 0x000fe20000002700 */
[----:B------:R-:W-:Y:S01]  /*6780*/  R2UR UR8, R16 ;  /* 0x00000000100872ca */ /* 0x000fe200000e0000 */
[----:B------:R-:W-:Y:S01]  /*6790*/  ULDC.64 UR4, c[0x0][0x198] ;  /* 0x0000660000047ab9 */ /* 0x000fe20000000a00 */
[----:B------:R-:W-:Y:S02]  /*67a0*/  USHF.L.U32 UR10, UR38, 0x6, URZ ;  /* 0x00000006260a7899 */ /* 0x000fe4000800063f */
[----:B------:R-:W-:Y:S01]  /*67b0*/  UIADD3 UR4, UP0, UR4, 0x9f0, URZ ;  /* 0x000009f004047890 */ /* 0x000fe2000ff1e03f */
[----:B------:R-:W-:Y:S02]  /*67c0*/  UMOV UR9, 0x20 ;  /* 0x0000002000097882 */ /* 0x000fe40000000000 */
[----:B------:R-:W3:Y:S01]  /*67d0*/  S2UR UR11, SR_CTAID.Y ;  /* 0x00000000000b79c3 */ /* 0x000ee20000002600 */
[----:B------:R-:W-:-:S05]  /*67e0*/  UIADD3.X UR5, URZ, UR5, URZ, UP0, !UPT ;  /* 0x000000053f057290 */ /* 0x000fca00087fe43f */
[----:B------:R-:W-:-:S09]  /*67f0*/  UIADD3 UR8, UR8, 0x1000, URZ ;  /* 0x0000100008087890 */ /* 0x000fd2000fffe03f */
[----:B---3--:R3:W-:Y:S01]  /*6800*/  UTMASTG.4D [UR8], [UR4] ;  /* 0x00000008040073b5 */ /* 0x0087e20008018000 */
[----:B------:R0:W-:Y:S01]  /*6810*/  UTMACMDFLUSH ;  /* 0x00000000000079b7 */ /* 0x0001e20000000000 */
[----:B---3--:R-:W-:-:S04]  /*6820*/  DEPBAR.LE SB0, 0x1 ;  /* 0x000080400000791a */ /* 0x008fc80000000000 */
.L_x_56:
[----:B------:R-:W-:Y:S05]  /*6830*/  BSYNC B0 ;  /* 0x0000000000007941 */ /* 0x000fea0003800000 */
.L_x_55:
        /* <DEDUP_REMOVED lines=10> */
[----:B----4-:R-:W4:Y:S02]  /*68e0*/  FENCE.VIEW.ASYNC.S ;  /* 0x00000000000073c6 */ /* 0x010f240000000000 */
[----:B----4-:R-:W-:Y:S06]  /*68f0*/  BAR.SYNC.DEFER_BLOCKING 0x1, 0x80 ;  /* 0x0042000000007b1d */ /* 0x010fec0000010000 */
[----:B------:R-:W-:Y:S05]  /*6900*/  @P1 BRA `(.L_x_58) ;  /* 0x00000000002c1947 */ /* 0x000fea0003800000 */
[----:B------:R-:W-:Y:S01]  /*6910*/  S2UR UR12, SR_CTAID.Z ;  /* 0x00000000000c79c3 */ /* 0x000fe20000002700 */
[----:B------:R-:W-:Y:S01]  /*6920*/  ULDC.64 UR4, c[0x0][0x198] ;  /* 0x0000660000047ab9 */ /* 0x000fe20000000a00 */
[----:B------:R-:W-:Y:S01]  /*6930*/  R2UR UR8, R16 ;  /* 0x00000000100872ca */ /* 0x000fe200000e0000 */
[----:B------:R-:W-:Y:S02]  /*6940*/  UIADD3 UR4, UP0, UR4, 0x9f0, URZ ;  /* 0x000009f004047890 */ /* 0x000fe4000ff1e03f */
[----:B------:R-:W-:Y:S02]  /*6950*/  USHF.L.U32 UR10, UR38, 0x6, URZ ;  /* 0x00000006260a7899 */ /* 0x000fe4000800063f */
[----:B------:R-:W-:Y:S01]  /*6960*/  UIADD3.X UR5, URZ, UR5, URZ, UP0, !UPT ;  /* 0x000000053f057290 */ /* 0x000fe200087fe43f */
[----:B------:R-:W4:Y:S01]  /*6970*/  S2UR UR11, SR_CTAID.Y ;  /* 0x00000000000b79c3 */ /* 0x000f220000002600 */
[----:B------:R-:W-:-:S07]  /*6980*/  UMOV UR9, 0x40 ;  /* 0x0000004000097882 */ /* 0x000fce0000000000 */
[----:B----4-:R4:W-:Y:S01]  /*6990*/  UTMASTG.4D [UR8], [UR4] ;  /* 0x00000008040073b5 */ /* 0x0109e20008018000 */
[----:B------:R0:W-:Y:S01]  /*69a0*/  UTMACMDFLUSH ;  /* 0x00000000000079b7 */ /* 0x0001e20000000000 */
[----:B----4-:R-:W-:-:S04]  /*69b0*/  DEPBAR.LE SB0, 0x1 ;  /* 0x000080400000791a */ /* 0x010fc80000000000 */
.L_x_58:
[----:B------:R-:W-:Y:S05]  /*69c0*/  BSYNC B0 ;  /* 0x0000000000007941 */ /* 0x000fea0003800000 */
.L_x_57:
[----:B------:R-:W-:Y:S01]  /*69d0*/  BAR.SYNC.DEFER_BLOCKING 0x1, 0x80 ;  /* 0x0042000000007b1d */ /* 0x000fe20000010000 */
[----:B-123--:R-:W-:-:S04]  /*69e0*/  MOV R0, RZ ;  /* 0x000000ff00007202 */ /* 0x00efc80000000f00 */
[----:B------:R-:W-:Y:S01]  /*69f0*/  LOP3.LUT P0, RZ, R0, 0x1bf, RZ, 0xc0, !PT ;  /* 0x000001bf00ff7812 */ /* 0x000fe2000780c0ff */
[----:B------:R-:W-:Y:S01]  /*6a00*/  BSSY B0, `(.L_x_59) ;  /* 0x0000016000007945 */ /* 0x000fe20003800000 */
[----:B------:R1:W-:Y:S04]  /*6a10*/  STSM.16.M88.4 [R22+0x1000], R200 ;  /* 0x001000c816007844 */ /* 0x0003e80000000200 */
        /* <DEDUP_REMOVED lines=10> */
[----:B------:R-:W-:Y:S01]  /*6ac0*/  R2UR UR8, R16 ;  /* 0x00000000100872ca */ /* 0x000fe200000e0000 */
[----:B------:R-:W-:Y:S01]  /*6ad0*/  ULDC.64 UR4, c[0x0][0x198] ;  /* 0x0000660000047ab9 */ /* 0x000fe20000000a00 */
[----:B------:R-:W-:Y:S02]  /*6ae0*/  USHF.L.U32 UR10, UR38, 0x6, URZ ;  /* 0x00000006260a7899 */ /* 0x000fe4000800063f */
[----:B------:R-:W-:Y:S01]  /*6af0*/  UIADD3 UR4, UP0, UR4, 0x9f0, URZ ;  /* 0x000009f004047890 */ /* 0x000fe2000ff1e03f */
[----:B------:R-:W-:Y:S02]  /*6b00*/  UMOV UR9, 0x60 ;  /* 0x0000006000097882 */ /* 0x000fe40000000000 */
[----:B------:R-:W2:Y:S01]  /*6b10*/  S2UR UR11, SR_CTAID.Y ;  /* 0x00000000000b79c3 */ /* 0x000ea20000002600 */
[----:B------:R-:W-:-:S05]  /*6b20*/  UIADD3.X UR5, URZ, UR5, URZ, UP0, !UPT ;  /* 0x000000053f057290 */ /* 0x000fca00087fe43f */
[----:B------:R-:W-:-:S09]  /*6b30*/  UIADD3 UR8, UR8, 0x1000, URZ ;  /* 0x0000100008087890 */ /* 0x000fd2000fffe03f */
[----:B--2---:R2:W-:Y:S02]  /*6b40*/  UTMASTG.4D [UR8], [UR4] ;  /* 0x00000008040073b5 */ /* 0x0045e40008018000 */
[----:B--2---:R0:W-:Y:S02]  /*6b50*/  UTMACMDFLUSH ;  /* 0x00000000000079b7 */ /* 0x0041e40000000000 */
.L_x_60:
[----:B------:R-:W-:Y:S05]  /*6b60*/  BSYNC B0 ;  /* 0x0000000000007941 */ /* 0x000fea0003800000 */
.L_x_59:
[----:B------:R-:W-:Y:S05]  /*6b70*/  @!P0 BRA `(.L_x_61) ;  /* 0x0000000000408947 */ /* 0x000fea0003800000 */
[----:B------:R-:W-:Y:S01]  /*6b80*/  MOV R0, 0x0 ;  /* 0x0000000000007802 */ /* 0x000fe20000000f00 */
[----:B------:R-:W-:Y:S01]  /*6b90*/  ULDC.64 UR4, c[0x4][0x70] ;  /* 0x01001c0000047ab9 */ /* 0x000fe20000000a00 */
[----:B------:R-:W-:Y:S01]  /*6ba0*/  ULDC.64 UR6, c[0x4][0x8] ;  /* 0x0100020000067ab9 */ /* 0x000fe20000000a00 */
[----:B------:R-:W-:Y:S01]  /*6bb0*/  IMAD.U32 R4, RZ, RZ, UR4 ;  /* 0x00000004ff047e24 */ /* 0x000fe2000f8e00ff */
        /* <DEDUP_REMOVED lines=12> */
.L_x_61:
[----:B------:R-:W-:-:S05]  /*6c80*/  VIADD R0, R16, 0x2200 ;  /* 0x0000220010007836 */ /* 0x000fca0000000000 */
[----:B------:R-:W-:-:S13]  /*6c90*/  LOP3.LUT P0, RZ, R0, 0x1b0, RZ, 0xc0, !PT ;  /* 0x000001b000ff7812 */ /* 0x000fda000780c0ff */
        /* <DEDUP_REMOVED lines=17> */
.L_x_62:
[----:B------:R-:W-:Y:S01]  /*6db0*/  ISETP.GT.U32.AND P6, PT, R18, 0x3e, PT ;  /* 0x0000003e1200780c */ /* 0x000fe20003fc4070 */
[C---:B------:R-:W-:Y:S01]  /*6dc0*/  VIADD R0, R22.reuse, 0x2200 ;  /* 0x0000220016007836 */ /* 0x040fe20000000000 */
[----:B------:R-:W-:Y:S01]  /*6dd0*/  F2FP.F16.F32.PACK_AB R88, R89, R88 ;  /* 0x000000585958723e */ /* 0x000fe200000000ff */
[----:B-1----:R-:W-:Y:S01]  /*6de0*/  VIADD R2, R22, 0x3200 ;  /* 0x0000320016027836 */ /* 0x002fe20000000000 */
[----:B------:R-:W-:Y:S01]  /*6df0*/  F2FP.F16.F32.PACK_AB R96, R97, R96 ;  /* 0x000000606160723e */ /* 0x000fe200000000ff */
[----:B------:R-:W-:Y:S01]  /*6e00*/  IMAD R0, R17, 0x2, R0 ;  /* 0x0000000211007824 */ /* 0x000fe200078e0200 */
[----:B------:R-:W-:Y:S01]  /*6e10*/  F2FP.F16.F32.PACK_AB R104, R105, R104 ;  /* 0x000000686968723e */ /* 0x000fe200000000ff */
[----:B------:R-:W-:Y:S01]  /*6e20*/  IMAD R2, R17, 0x2, R2 ;  /* 0x0000000211027824 */ /* 0x000fe200078e0202 */
        /* <DEDUP_REMOVED lines=29> */
[----:B------:R-:W-:Y:S01]  /*7000*/  F2FP.F16.F32.PACK_AB R147, R151, R150 ;  /* 0x000000969793723e */ /* 0x000fe200000000ff */
[----:B------:R-:W-:Y:S06]  /*7010*/  @P6 BRA `(.L_x_63) ;  /* 0x0000000000046947 */ /* 0x000fec0003800000 */
[----:B------:R-:W-:-:S04]  /*7020*/  DEPBAR.LE SB0, 0x1 ;  /* 0x000080400000791a */ /* 0x000fc80000000000 */
.L_x_63:
[----:B------:R-:W-:Y:S05]  /*7030*/  WARPSYNC.ALL ;  /* 0x0000000000007948 */ /* 0x000fea0003800000 */
[----:B------:R-:W-:Y:S06]  /*7040*/  BAR.SYNC.DEFER_BLOCKING 0x1, 0x80 ;  /* 0x0042000000007b1d */ /* 0x000fec0000010000 */
        /* <DEDUP_REMOVED lines=16> */
[----:B------:R-:W-:Y:S02]  /*7150*/  UMOV UR9, URZ ;  /* 0x0000003f00097c82 */ /* 0x000fe40008000000 */
[----:B------:R-:W2:Y:S01]  /*7160*/  S2UR UR11, SR_CTAID.Y ;  /* 0x00000000000b79c3 */ /* 0x000ea20000002600 */
[----:B------:R-:W-:-:S05]  /*7170*/  UIADD3.X UR5, URZ, UR5, URZ, UP0, !UPT ;  /* 0x000000053f057290 */ /* 0x000fca00087fe43f */
[----:B------:R-:W-:-:S09]  /*7180*/  UIADD3 UR8, UR8, 0x2200, URZ ;  /* 0x0000220008087890 */ /* 0x000fd2000fffe03f */
[----:B--2---:R2:W-:Y:S01]  /*7190*/  UTMASTG.4D [UR8], [UR4] ;  /* 0x00000008040073b5 */ /* 0x0045e20008018000 */
[----:B------:R0:W-:Y:S01]  /*71a0*/  UTMACMDFLUSH ;  /* 0x00000000000079b7 */ /* 0x0001e20000000000 */
[----:B--2---:R-:W-:-:S04]  /*71b0*/  DEPBAR.LE SB0, 0x1 ;  /* 0x000080400000791a */ /* 0x004fc80000000000 */
.L_x_65:
[----:B------:R-:W-:Y:S05]  /*71c0*/  BSYNC B0 ;  /* 0x0000000000007941 */ /* 0x000fea0003800000 */
.L_x_64:
        /* <DEDUP_REMOVED lines=24> */
.L_x_67:
[----:B------:R-:W-:Y:S05]  /*7350*/  BSYNC B0 ;  /* 0x0000000000007941 */ /* 0x000fea0003800000 */
.L_x_66:
[----:B------:R-:W-:Y:S06]  /*7360*/  BAR.SYNC.DEFER_BLOCKING 0x1, 0x80 ;  /* 0x0042000000007b1d */ /* 0x000fec0000010000 */
        /* <DEDUP_REMOVED lines=12> */
[----:B------:R-:W-:Y:S01]  /*7430*/  R2UR UR8, R16 ;  /* 0x00000000100872ca */ /* 0x000fe200000e0000 */
[----:B------:R-:W-:Y:S01]  /*7440*/  ULDC.64 UR4, c[0x0][0x198] ;  /* 0x0000660000047ab9 */ /* 0x000fe20000000a00 */
[----:B------:R-:W-:Y:S02]  /*7450*/  USHF.L.U32 UR10, UR38, 0x6, URZ ;  /* 0x00000006260a7899 */ /* 0x000fe4000800063f */
[----:B------:R-:W-:Y:S01]  /*7460*/  UIADD3 UR4, UP0, UR4, 0xcf0, URZ ;  /* 0x00000cf004047890 */ /* 0x000fe2000ff1e03f */
[----:B------:R-:W-:Y:S02]  /*7470*/  UMOV UR9, 0x40 ;  /* 0x0000004000097882 */ /* 0x000fe40000000000 */
[----:B------:R-:W4:Y:S01]  /*7480*/  S2UR UR11, SR_CTAID.Y ;  /* 0x00000000000b79c3 */ /* 0x000f220000002600 */
[----:B------:R-:W-:-:S05]  /*7490*/  UIADD3.X UR5, URZ, UR5, URZ, UP0, !UPT ;  /* 0x000000053f057290 */ /* 0x000fca00087fe43f */
[----:B------:R-:W-:-:S09]  /*74a0*/  UIADD3 UR8, UR8, 0x2200, URZ ;  /* 0x0000220008087890 */ /* 0x000fd2000fffe03f */
[----:B----4-:R4:W-:Y:S01]  /*74b0*/  UTMASTG.4D [UR8], [UR4] ;  /* 0x00000008040073b5 */ /* 0x0109e20008018000 */
[----:B------:R0:W-:Y:S01]  /*74c0*/  UTMACMDFLUSH ;  /* 0x00000000000079b7 */ /* 0x0001e20000000000 */
[----:B----4-:R-:W-:-:S04]  /*74d0*/  DEPBAR.LE SB0, 0x1 ;  /* 0x000080400000791a */ /* 0x010fc80000000000 */
.L_x_69:
[----:B------:R-:W-:Y:S05]  /*74e0*/  BSYNC B0 ;  /* 0x0000000000007941 */ /* 0x000fea0003800000 */
.L_x_68:
        /* <DEDUP_REMOVED lines=9> */
[----:B-----5:R-:W5:Y:S02]  /*7580*/  FENCE.VIEW.ASYNC.S ;  /* 0x00000000000073c6 */ /* 0x020f640000000000 */
[----:B-----5:R-:W-:Y:S06]  /*7590*/  BAR.SYNC.DEFER_BLOCKING 0x1, 0x80 ;  /* 0x0042000000007b1d */ /* 0x020fec0000010000 */
[----:B------:R-:W-:Y:S05]  /*75a0*/  @P6 BRA `(.L_x_71) ;  /* 0x00000000002c6947 */ /* 0x000fea0003800000 */
[----:B------:R-:W-:Y:S01]  /*75b0*/  S2UR UR12, SR_CTAID.Z ;  /* 0x00000000000c79c3 */ /* 0x000fe20000002700 */
[----:B------:R-:W-:Y:S01]  /*75c0*/  R2UR UR8, R16 ;  /* 0x00000000100872ca */ /* 0x000fe200000e0000 */
[----:B------:R-:W-:Y:S01]  /*75d0*/  ULDC.64 UR4, c[0x0][0x198] ;  /* 0x0000660000047ab9 */ /* 0x000fe20000000a00 */
[----:B------:R-:W-:Y:S02]  /*75e0*/  USHF.L.U32 UR10, UR38, 0x6, URZ ;  /* 0x00000006260a7899 */ /* 0x000fe4000800063f */
[----:B------:R-:W-:Y:S01]  /*75f0*/  UIADD3 UR4, UP0, UR4, 0xcf0, URZ ;  /* 0x00000cf004047890 */ /* 0x000fe2000ff1e03f */
[----:B------:R-:W-:Y:S02]  /*7600*/  UMOV UR9, 0x60 ;  /* 0x0000006000097882 */ /* 0x000fe40000000000 */
[----:B------:R-:W5:Y:S01]  /*7610*/  S2UR UR11, SR_CTAID.Y ;  /* 0x00000000000b79c3 */ /* 0x000f620000002600 */
[----:B------:R-:W-:-:S05]  /*7620*/  UIADD3.X UR5, URZ, UR5, URZ, UP0, !UPT ;  /* 0x000000053f057290 */ /* 0x000fca00087fe43f */
[----:B------:R-:W-:-:S09]  /*7630*/  UIADD3 UR8, UR8, 0x3200, URZ ;  /* 0x0000320008087890 */ /* 0x000fd2000fffe03f */
[----:B-----5:R1:W-:Y:S02]  /*7640*/  UTMASTG.4D [UR8], [UR4] ;  /* 0x00000008040073b5 */ /* 0x0203e40008018000 */
[----:B-1----:R0:W-:Y:S02]  /*7650*/  UTMACMDFLUSH ;  /* 0x00000000000079b7 */ /* 0x0021e40000000000 */
.L_x_71:
[----:B------:R-:W-:Y:S05]  /*7660*/  BSYNC B0 ;  /* 0x0000000000007941 */ /* 0x000fea0003800000 */
.L_x_70:
[----:B------:R-:W-:Y:S01]  /*7670*/  ULOP3.LUT UR39, UR39, 0x1, URZ, 0xc, !UPT ;  /* 0x0000000127277892 */ /* 0x000fe2000f8e0c3f */
[----:B------:R-:W-:-:S04]  /*7680*/  DEPBAR.LE SB0, 0x0 ;  /* 0x000080000000791a */ /* 0x000fc80000000000 */
[----:B------:R-:W-:Y:S01]  /*7690*/  ULEA UR37, UR37, UR39, 0x1 ;  /* 0x0000002725257291 */ /* 0x000fe2000f8e083f */
[----:B------:R-:W-:-:S04]  /*76a0*/  DEPBAR.LE SB0, 0x0 ;  /* 0x000080000000791a */ /* 0x000fc80000000000 */
[----:B------:R-:W-:-:S09]  /*76b0*/  ULEA UR37, UR37, UR36, 0x3 ;  /* 0x0000002425257291 */ /* 0x000fd2000f8e183f */
[----:B------:R-:W-:Y:S01]  /*76c0*/  SYNCS.ARRIVE.TRANS64.A1T0 RZ, [UR37+0x344a0], RZ ;  /* 0x0344a0ffffff79a7 */ /* 0x000fe20008100025 */
[----:B------:R-:W-:Y:S05]  /*76d0*/  EXIT ;  /* 0x000000000000794d */ /* 0x000fea0003800000 */
.L_x_6:
[----:B------:R-:W-:-:S08]  /*76e0*/  NOP ;  /* 0x0000000000007918 */ /* 0x000fd00000000000 */
[----:B------:R-:W1:-:S00]  /*76f0*/  USETMAXREG.DEALLOC.CTAPOOL 0x18 ;  /* 0x00000018000079c8 */ /* 0x000e4000080e0500 */
[----:B------:R-:W-:-:S13]  /*7700*/  PLOP3.LUT P0, PT, PT, PT, UP0, 0x80, 0x0 ;  /* 0x000000000000781c */ /* 0x000fda0003f0f008 */
[----:B-1----:R-:W-:Y:S05]  /*7710*/  @!P0 BRA `(.L_x_72) ;  /* 0x0000002000408947 */ /* 0x002fea0003800000 */
[----:B------:R-:W-:-:S13]  /*7720*/  ISETP.NE.AND P0, PT, RZ, UR5, PT ;  /* 0x00000005ff007c0c */ /* 0x000fda000bf05270 */
[----:B------:R-:W-:Y:S05]  /*7730*/  @P0 EXIT ;  /* 0x000000000000094d */ /* 0x000fea0003800000 */
[----:B------:R-:W-:Y:S01]  /*7740*/  ULDC UR13, c[0x0][0x288] ;  /* 0x0000a200000d7ab9 */ /* 0x000fe20000000800 */
[----:B------:R-:W-:Y:S01]  /*7750*/  ELECT P0, URZ, PT ;  /* 0x00000000003f782f */ /* 0x000fe20003800000 */
[----:B------:R-:W-:Y:S01]  /*7760*/  UISETP.GE.AND UP0, UPT, UR13, 0x1, UPT ;  /* 0x000000010d00788c */ /* 0x000fe2000bf06270 */
[----:B------:R-:W-:-:S05]  /*7770*/  UMOV UR6, URZ ;  /* 0x0000003f00067c82 */ /* 0x000fca0008000000 */
[----:B------:R-:W-:-:S13]  /*7780*/  PLOP3.LUT P1, PT, PT, PT, UP0, 0x80, 0x0 ;  /* 0x000000000000781c */ /* 0x000fda0003f2f008 */
[----:B------:R-:W-:Y:S05]  /*7790*/  @!P1 BRA `(.L_x_73) ;  /* 0x0000001c00dc9947 */ /* 0x000fea0003800000 */
[----:B------:R-:W-:Y:S01]  /*77a0*/  ULOP3.LUT UR4, UR7, 0x1, URZ, 0xfc, !UPT ;  /* 0x0000000107047892 */ /* 0x000fe2000f8efc3f */
[----:B------:R-:W1:Y:S03]  /*77b0*/  S2UR UR5, SR_CgaCtaId ;  /* 0x00000000000579c3 */ /* 0x000e660000008800 */
[----:B------:R-:W-:-:S06]  /*77c0*/  UISETP.NE.AND UP0, UPT, UR4, 0x3, UPT ;  /* 0x000000030400788c */ /* 0x000fcc000bf05270 */
[----:B------:R-:W-:-:S13]  /*77d0*/  PLOP3.LUT P1, PT, PT, PT, UP0, 0x80, 0x0 ;  /* 0x000000000000781c */ /* 0x000fda0003f2f008 */
[----:B------:R-:W-:Y:S05]  /*77e0*/  @!P1 BRA `(.L_x_74) ;  /* 0x0000000000049947 */ /* 0x000fea0003800000 */
[----:B-1----:R-:W-:Y:S01]  /*77f0*/  BPT.TRAP 0x1 ;  /* 0x000000040000795c */ /* 0x002fe20000300000 */
.L_x_74:
[----:B------:R-:W-:Y:S01]  /*7800*/  UMOV UR4, 0x400 ;  /* 0x0000040000047882 */ /* 0x000fe20000000000 */
[----:B------:R-:W-:Y:S01]  /*7810*/  SHF.L.U32 R0, RZ, 0x1f, RZ ;  /* 0x0000001fff007819 */ /* 0x000fe200000006ff */
[----:B-1----:R-:W-:Y:S01]  /*7820*/  ULEA UR4, UR5, UR4, 0x18 ;  /* 0x0000000405047291 */ /* 0x002fe2000f8ec03f */
[----:B------:R-:W-:-:S08]  /*7830*/  UMOV UR6, URZ ;  /* 0x0000003f00067c82 */ /* 0x000fd00008000000 */
[----:B------:R-:W1:Y:S02]  /*7840*/  SYNCS.PHASECHK.TRANS64.TRYWAIT P2, [UR4+0x34480], R0 ;  /* 0x03448000ff0075a7 */ /* 0x000e640008040144 */
[----:B-1----:R-:W-:Y:S05]  /*7850*/  @!P2 BRA `(.L_x_75) ;  /* 0x00000040002ca947 */ /* 0x002fea0003800000 */
.L_x_146:
[----:B------:R-:W-:Y:S04]  /*7860*/  BSSY B0, `(.L_x_76) ;  /* 0x0000084000007945 */ /* 0x000fe80003800000 */
[----:B------:R-:W-:Y:S05]  /*7870*/  @!P0 BRA `(.L_x_77) ;  /* 0x0000000800088947 */ /* 0x000fea0003800000 */
[----:B------:R-:W2:Y:S01]  /*7880*/  S2UR UR22, SR_CTAID.Y ;  /* 0x00000000001679c3 */ /* 0x000ea20000002600 */
[----:B------:R-:W-:Y:S01]  /*7890*/  ULDC.64 UR8, c[0x0][0x198] ;  /* 0x0000660000087ab9 */ /* 0x000fe20000000a00 */
[----:B------:R-:W-:Y:S01]  /*78a0*/  UIADD3 UR40, UR4, 0x24000, URZ ;  /* 0x0002400004287890 */ /* 0x000fe2000fffe03f */
[----:B------:R-:W-:-:S04]  /*78b0*/  DEPBAR.LE SB0, 0x1 ;  /* 0x000080400000791a */ /* 0x000fc80000000000 */
[----:B------:R-:W-:Y:S01]  /*78c0*/  UIADD3 UR14, UP0, UR8, 0x6f0, URZ ;  /* 0x000006f0080e7890 */ /* 0x000fe2000ff1e03f */
[----:B------:R-:W3:Y:S01]  /*78d0*/  S2UR UR21, SR_CTAID.Z ;  /* 0x00000000001579c3 */ /* 0x000ee20000002700 */
[----:B------:R-:W-:Y:S02]  /*78e0*/  UIADD3 UR24, UR4, 0x25000, URZ ;  /* 0x0002500004187890 */ /* 0x000fe4000fffe03f */
[----:B------:R-:W-:Y:S02]  /*78f0*/  UIADD3.X UR15, URZ, UR9, URZ, UP0, !UPT ;  /* 0x000000093f0f7290 */ /* 0x000fe400087fe43f */
[----:B------:R-:W-:Y:S02]  /*7900*/  UIADD3 UR16, UR4, 0x26000, URZ ;  /* 0x0002600004107890 */ /* 0x000fe4000fffe03f */
[----:B------:R-:W-:Y:S01]  /*7910*/  UIADD3 UR8, UR4, 0x27000, URZ ;  /* 0x0002700004087890 */ /* 0x000fe2000fffe03f */
[----:B------:R-:W-:Y:S01]  /*7920*/  UMOV UR41, URZ ;  /* 0x0000003f00297c82 */ /* 0x000fe20008000000 */
[----:B------:R-:W-:Y:S01]  /*7930*/  UMOV UR42, URZ ;  /* 0x0000003f002a7c82 */ /* 0x000fe20008000000 */
[----:B------:R-:W-:Y:S01]  /*7940*/  UMOV UR26, 0x8 ;  /* 0x00000008001a7882 */ /* 0x000fe20000000000 */
[----:B------:R-:W-:Y:S01]  /*7950*/  UMOV UR25, UR41 ;  /* 0x0000002900197c82 */ /* 0x000fe20008000000 */
[----:B------:R-:W-:Y:S01]  /*7960*/  UMOV UR18, 0x10 ;  /* 0x0000001000127882 */ /* 0x000fe20000000000 */
[----:B------:R-:W-:Y:S01]  /*7970*/  UMOV UR17, UR41 ;  /* 0x0000002900117c82 */ /* 0x000fe20008000000 */
[----:B------:R-:W-:Y:S01]  /*7980*/  UMOV UR10, 0x18 ;  /* 0x00000018000a7882 */ /* 0x000fe20000000000 */
[----:B--2---:R-:W-:Y:S01]  /*7990*/  UMOV UR43, UR22 ;  /* 0x00000016002b7c82 */ /* 0x004fe20008000000 */
[----:B------:R-:W-:Y:S01]  /*79a0*/  UMOV UR27, UR22 ;  /* 0x00000016001b7c82 */ /* 0x000fe20008000000 */
[----:B------:R-:W-:Y:S01]  /*79b0*/  UMOV UR19, UR22 ;  /* 0x0000001600137c82 */ /* 0x000fe20008000000 */
[----:B------:R-:W-:Y:S01]  /*79c0*/  UMOV UR11, UR22 ;  /* 0x00000016000b7c82 */ /* 0x000fe20008000000 */
[----:B------:R-:W-:Y:S01]  /*79d0*/  UIADD3 UR32, UR4, 0x28000, URZ ;  /* 0x0002800004207890 */ /* 0x000fe2000fffe03f */
[----:B------:R-:W-:Y:S01]  /*79e0*/  UMOV UR9, UR41 ;  /* 0x0000002900097c82 */ /* 0x000fe20008000000 */
[----:B------:R-:W-:Y:S01]  /*79f0*/  UMOV UR34, 0x20 ;  /* 0x0000002000227882 */ /* 0x000fe20000000000 */
[----:B---3--:R-:W-:Y:S01]  /*7a00*/  UMOV UR44, UR21 ;  /* 0x00000015002c7c82 */ /* 0x008fe20008000000 */
[----:B------:R-:W-:Y:S01]  /*7a10*/  UMOV UR28, UR21 ;  /* 0x00000015001c7c82 */ /* 0x000fe20008000000 */
[----:B------:R-:W-:Y:S01]  /*7a20*/  UMOV UR20, UR21 ;  /* 0x0000001500147c82 */ /* 0x000fe20008000000 */
[----:B------:R-:W-:Y:S01]  /*7a30*/  UTMAREDG.4D.ADD [UR40], [UR14] ;  /* 0x000000280e0073b6 */ /* 0x000fe20008018000 */
[----:B------:R-:W-:Y:S01]  /*7a40*/  UMOV UR12, UR21 ;  /* 0x00000015000c7c82 */ /* 0x000fe20008000000 */
[----:B------:R-:W-:Y:S01]  /*7a50*/  UMOV UR35, UR22 ;  /* 0x0000001600237c82 */ /* 0x000fe20008000000 */
[----:B------:R-:W-:Y:S01]  /*7a60*/  UMOV UR36, UR21 ;  /* 0x0000001500247c82 */ /* 0x000fe20008000000 */
[----:B------:R-:W-:Y:S01]  /*7a70*/  UMOV UR33, UR41 ;  /* 0x0000002900217c82 */ /* 0x000fe20008000000 */
[----:B------:R2:W-:Y:S01]  /*7a80*/  UTMAREDG.4D.ADD [UR24], [UR14] ;  /* 0x000000180e0073b6 */ /* 0x0005e20008018000 */
[----:B------:R3:W-:Y:S01]  /*7a90*/  UTMAREDG.4D.ADD [UR16], [UR14] ;  /* 0x000000100e0073b6 */ /* 0x0007e20008018000 */
[----:B------:R4:W-:Y:S01]  /*7aa0*/  UTMAREDG.4D.ADD [UR8], [UR14] ;  /* 0x000000080e0073b6 */ /* 0x0009e20008018000 */
[----:B--2---:R-:W-:Y:S01]  /*7ab0*/  UIADD3 UR24, UR4, 0x29000, URZ ;  /* 0x0002900004187890 */ /* 0x004fe2000fffe03f */
[----:B------:R-:W-:Y:S01]  /*7ac0*/  UMOV UR26, 0x28 ;  /* 0x00000028001a7882 */ /* 0x000fe20000000000 */
[----:B------:R2:W-:Y:S01]  /*7ad0*/  UTMAREDG.4D.ADD [UR32], [UR14] ;  /* 0x000000200e0073b6 */ /* 0x0005e20008018000 */
[----:B---3--:R-:W-:Y:S01]  /*7ae0*/  UIADD3 UR16, UR4, 0x2a000, URZ ;  /* 0x0002a00004107890 */ /* 0x008fe2000fffe03f */
[----:B------:R-:W-:-:S05]  /*7af0*/  UMOV UR18, 0x30 ;  /* 0x0000003000127882 */ /* 0x000fca0000000000 */
[----:B------:R3:W-:Y:S01]  /*7b00*/  UTMAREDG.4D.ADD [UR24], [UR14] ;  /* 0x000000180e0073b6 */ /* 0x0007e20008018000 */
[----:B----4-:R-:W-:Y:S01]  /*7b10*/  UIADD3 UR8, UR4, 0x2b000, URZ ;  /* 0x0002b00004087890 */ /* 0x010fe2000fffe03f */
[----:B------:R-:W-:Y:S01]  /*7b20*/  UMOV UR10, 0x38 ;  /* 0x00000038000a7882 */ /* 0x000fe20000000000 */
[----:B------:R4:W-:Y:S01]  /*7b30*/  UTMAREDG.4D.ADD [UR16], [UR14] ;  /* 0x000000100e0073b6 */ /* 0x0009e20008018000 */
[----:B--2---:R-:W-:Y:S01]  /*7b40*/  UIADD3 UR32, UR4, 0x24400, URZ ;  /* 0x0002440004207890 */ /* 0x004fe2000fffe03f */
[----:B------:R-:W-:Y:S01]  /*7b50*/  UMOV UR33, 0x20 ;  /* 0x0000002000217882 */ /* 0x000fe20000000000 */
[----:B------:R-:W-:-:S04]  /*7b60*/  UMOV UR34, UR42 ;  /* 0x0000002a00227c82 */ /* 0x000fc80008000000 */
[----:B------:R2:W-:Y:S01]  /*7b70*/  UTMAREDG.4D.ADD [UR8], [UR14] ;  /* 0x000000080e0073b6 */ /* 0x0005e20008018000 */
[----:B---3--:R-:W-:Y:S01]  /*7b80*/  UIADD3 UR24, UR4, 0x25400, URZ ;  /* 0x0002540004187890 */ /* 0x008fe2000fffe03f */
[----:B------:R-:W-:Y:S01]  /*7b90*/  UMOV UR25, 0x20 ;  /* 0x0000002000197882 */ /* 0x000fe20000000000 */
[----:B------:R-:W-:Y:S01]  /*7ba0*/  UMOV UR26, 0x8 ;  /* 0x00000008001a7882 */ /* 0x000fe20000000000 */
[----:B------:R3:W-:Y:S01]  /*7bb0*/  UTMAREDG.4D.ADD [UR32], [UR14] ;  /* 0x000000200e0073b6 */ /* 0x0007e20008018000 */
[----:B----4-:R-:W-:Y:S01]  /*7bc0*/  UIADD3 UR16, UR4, 0x26400, URZ ;  /* 0x0002640004107890 */ /* 0x010fe2000fffe03f */
[----:B------:R-:W-:Y:S01]  /*7bd0*/  UMOV UR17, 0x20 ;  /* 0x0000002000117882 */ /* 0x000fe20000000000 */
[----:B------:R-:W-:-:S03]  /*7be0*/  UMOV UR18, 0x10 ;  /* 0x0000001000127882 */ /* 0x000fc60000000000 */
[----:B------:R4:W-:Y:S01]  /*7bf0*/  UTMAREDG.4D.ADD [UR24], [UR14] ;  /* 0x000000180e0073b6 */ /* 0x0009e20008018000 */
[----:B--2---:R-:W-:Y:S01]  /*7c00*/  UIADD3 UR8, UR4, 0x27400, URZ ;  /* 0x0002740004087890 */ /* 0x004fe2000fffe03f */
[----:B------:R-:W-:Y:S01]  /*7c10*/  UMOV UR9, 0x20 ;  /* 0x0000002000097882 */ /* 0x000fe20000000000 */
[----:B------:R-:W-:Y:S01]  /*7c20*/  UMOV UR10, 0x18 ;  /* 0x00000018000a7882 */ /* 0x000fe20000000000 */
[----:B------:R2:W-:Y:S01]  /*7c30*/  UTMAREDG.4D.ADD [UR16], [UR14] ;  /* 0x000000100e0073b6 */ /* 0x0005e20008018000 */
[----:B---3--:R-:W-:Y:S01]  /*7c40*/  UIADD3 UR32, UR4, 0x28400, URZ ;  /* 0x0002840004207890 */ /* 0x008fe2000fffe03f */
[----:B------:R-:W-:-:S04]  /*7c50*/  UMOV UR34, 0x20 ;  /* 0x0000002000227882 */ /* 0x000fc80000000000 */
[----:B------:R3:W-:Y:S01]  /*7c60*/  UTMAREDG.4D.ADD [UR8], [UR14] ;  /* 0x000000080e0073b6 */ /* 0x0007e20008018000 */
[----:B----4-:R-:W-:Y:S01]  /*7c70*/  UIADD3 UR24, UR4, 0x29400, URZ ;  /* 0x0002940004187890 */ /* 0x010fe2000fffe03f */
[----:B------:R-:W-:Y:S02]  /*7c80*/  UMOV UR26, 0x28 ;  /* 0x00000028001a7882 */ /* 0x000fe40000000000 */
[----:B------:R4:W-:Y:S01]  /*7c90*/  UTMAREDG.4D.ADD [UR32], [UR14] ;  /* 0x000000200e0073b6 */ /* 0x0009e20008018000 */
[----:B--2---:R-:W-:Y:S01]  /*7ca0*/  UIADD3 UR16, UR4, 0x2a400, URZ ;  /* 0x0002a40004107890 */ /* 0x004fe2000fffe03f */
[----:B------:R-:W-:-:S04]  /*7cb0*/  UMOV UR18, 0x30 ;  /* 0x0000003000127882 */ /* 0x000fc80000000000 */
[----:B------:R2:W-:Y:S01]  /*7cc0*/  UTMAREDG.4D.ADD [UR24], [UR14] ;  /* 0x000000180e0073b6 */ /* 0x0005e20008018000 */
[----:B---3--:R-:W-:Y:S01]  /*7cd0*/  UIADD3 UR8, UR4, 0x2b400, URZ ;  /* 0x0002b40004087890 */ /* 0x008fe2000fffe03f */
[----:B------:R-:W-:Y:S02]  /*7ce0*/  UMOV UR10, 0x38 ;  /* 0x00000038000a7882 */ /* 0x000fe40000000000 */
[----:B------:R3:W-:Y:S01]  /*7cf0*/  UTMAREDG.4D.ADD [UR16], [UR14] ;  /* 0x000000100e0073b6 */ /* 0x0007e20008018000 */
[----:B----4-:R-:W-:Y:S01]  /*7d00*/  UIADD3 UR32, UR4, 0x24800, URZ ;  /* 0x0002480004207890 */ /* 0x010fe2000fffe03f */
[----:B------:R-:W-:Y:S01]  /*7d10*/  UMOV UR33, 0x40 ;  /* 0x0000004000217882 */ /* 0x000fe20000000000 */
[----:B------:R-:W-:-:S03]  /*7d20*/  UMOV UR34, UR42 ;  /* 0x0000002a00227c82 */ /* 0x000fc60008000000 */
[----:B------:R4:W-:Y:S01]  /*7d30*/  UTMAREDG.4D.ADD [UR8], [UR14] ;  /* 0x000000080e0073b6 */ /* 0x0009e20008018000 */
[----:B--2---:R-:W-:Y:S01]  /*7d40*/  UIADD3 UR24, UR4, 0x25800, URZ ;  /* 0x0002580004187890 */ /* 0x004fe2000fffe03f */
[----:B------:R-:W-:Y:S01]  /*7d50*/  UMOV UR25, 0x40 ;  /* 0x0000004000197882 */ /* 0x000fe20000000000 */
[----:B------:R-:W-:Y:S01]  /*7d60*/  UMOV UR26, 0x8 ;  /* 0x00000008001a7882 */ /* 0x000fe20000000000 */
[----:B------:R2:W-:Y:S01]  /*7d70*/  UTMAREDG.4D.ADD [UR32], [UR14] ;  /* 0x000000200e0073b6 */ /* 0x0005e20008018000 */
[----:B---3--:R-:W-:Y:S01]  /*7d80*/  UIADD3 UR16, UR4, 0x26800, URZ ;  /* 0x0002680004107890 */ /* 0x008fe2000fffe03f */
[----:B------:R-:W-:Y:S01]  /*7d90*/  UMOV UR17, 0x40 ;  /* 0x0000004000117882 */ /* 0x000fe20000000000 */
[----:B------:R-:W-:-:S03]  /*7da0*/  UMOV UR18, 0x10 ;  /* 0x0000001000127882 */ /* 0x000fc60000000000 */
[----:B------:R3:W-:Y:S01]  /*7db0*/  UTMAREDG.4D.ADD [UR24], [UR14] ;  /* 0x000000180e0073b6 */ /* 0x0007e20008018000 */
[----:B----4-:R-:W-:Y:S01]  /*7dc0*/  UIADD3 UR8, UR4, 0x27800, URZ ;  /* 0x0002780004087890 */ /* 0x010fe2000fffe03f */
[----:B------:R-:W-:Y:S01]  /*7dd0*/  UMOV UR9, 0x40 ;  /* 0x0000004000097882 */ /* 0x000fe20000000000 */
[----:B------:R-:W-:Y:S01]  /*7de0*/  UMOV UR10, 0x18 ;  /* 0x00000018000a7882 */ /* 0x000fe20000000000 */
        /* <DEDUP_REMOVED lines=8> */
[----:B------:R-:W-:-:S04]  /*7e70*/  UMOV UR18, 0x30 ;  /* 0x0000003000127882 */ /* 0x000fc80000000000 */
[----:B------:R4:W-:Y:S01]  /*7e80*/  UTMAREDG.4D.ADD [UR24], [UR14] ;  /* 0x000000180e0073b6 */ /* 0x0009e20008018000 */
[----:B--2---:R-:W-:Y:S01]  /*7e90*/  UIADD3 UR8, UR4, 0x2b800, URZ ;  /* 0x0002b80004087890 */ /* 0x004fe2000fffe03f */
[----:B------:R-:W-:Y:S02]  /*7ea0*/  UMOV UR10, 0x38 ;  /* 0x00000038000a7882 */ /* 0x000fe40000000000 */
[----:B------:R2:W-:Y:S01]  /*7eb0*/  UTMAREDG.4D.ADD [UR16], [UR14] ;  /* 0x000000100e0073b6 */ /* 0x0005e20008018000 */
[----:B---3--:R-:W-:Y:S01]  /*7ec0*/  UIADD3 UR32, UR4, 0x24c00, URZ ;  /* 0x00024c0004207890 */ /* 0x008fe2000fffe03f */
[----:B------:R-:W-:Y:S01]  /*7ed0*/  UMOV UR33, 0x60 ;  /* 0x0000006000217882 */ /* 0x000fe20000000000 */
[----:B------:R-:W-:-:S03]  /*7ee0*/  UMOV UR34, UR42 ;  /* 0x0000002a00227c82 */ /* 0x000fc60008000000 */
[----:B------:R3:W-:Y:S01]  /*7ef0*/  UTMAREDG.4D.ADD [UR8], [UR14] ;  /* 0x000000080e0073b6 */ /* 0x0007e20008018000 */
[----:B----4-:R-:W-:Y:S01]  /*7f00*/  UIADD3 UR24, UR4, 0x25c00, URZ ;  /* 0x00025c0004187890 */ /* 0x010fe2000fffe03f */
[----:B------:R-:W-:Y:S01]  /*7f10*/  UMOV UR25, 0x60 ;  /* 0x0000006000197882 */ /* 0x000fe20000000000 */
[----:B------:R-:W-:Y:S01]  /*7f20*/  UMOV UR26, 0x8 ;  /* 0x00000008001a7882 */ /* 0x000fe20000000000 */
[----:B------:R4:W-:Y:S01]  /*7f30*/  UTMAREDG.4D.ADD [UR32], [UR14] ;  /* 0x000000200e0073b6 */ /* 0x0009e20008018000 */
[----:B--2---:R-:W-:Y:S01]  /*7f40*/  UIADD3 UR16, UR4, 0x26c00, URZ ;  /* 0x00026c0004107890 */ /* 0x004fe2000fffe03f */
[----:B------:R-:W-:Y:S01]  /*7f50*/  UMOV UR17, 0x60 ;  /* 0x0000006000117882 */ /* 0x000fe20000000000 */
[----:B------:R-:W-:-:S03]  /*7f60*/  UMOV UR18, 0x10 ;  /* 0x0000001000127882 */ /* 0x000fc60000000000 */
[----:B------:R2:W-:Y:S01]  /*7f70*/  UTMAREDG.4D.ADD [UR24], [UR14] ;  /* 0x000000180e0073b6 */ /* 0x0005e20008018000 */
[----:B---3--:R-:W-:Y:S01]  /*7f80*/  UIADD3 UR8, UR4, 0x27c00, URZ ;  /* 0x00027c0004087890 */ /* 0x008fe2000fffe03f */
[----:B------:R-:W-:Y:S01]  /*7f90*/  UMOV UR9, 0x60 ;  /* 0x0000006000097882 */ /* 0x000fe20000000000 */
[----:B------:R-:W-:Y:S01]  /*7fa0*/  UMOV UR10, 0x18 ;  /* 0x00000018000a7882 */ /* 0x000fe20000000000 */
        /* <DEDUP_REMOVED lines=8> */
[----:B------:R-:W-:-:S04]  /*8030*/  UMOV UR18, 0x30 ;  /* 0x0000003000127882 */ /* 0x000fc80000000000 */
[----:B------:R2:W-:Y:S01]  /*8040*/  UTMAREDG.4D.ADD [UR24], [UR14] ;  /* 0x000000180e0073b6 */ /* 0x0005e20008018000 */
[----:B----4-:R-:W-:Y:S01]  /*8050*/  UIADD3 UR8, UR4, 0x2bc00, URZ ;  /* 0x0002bc0004087890 */ /* 0x010fe2000fffe03f */
[----:B------:R-:W-:Y:S02]  /*8060*/  UMOV UR10, 0x38 ;  /* 0x00000038000a7882 */ /* 0x000fe40000000000 */
[----:B------:R2:W-:Y:S06]  /*8070*/  UTMAREDG.4D.ADD [UR16], [UR14] ;  /* 0x000000100e0073b6 */ /* 0x0005ec0008018000 */
[----:B------:R2:W-:Y:S02]  /*8080*/  UTMAREDG.4D.ADD [UR8], [UR14] ;  /* 0x000000080e0073b6 */ /* 0x0005e40008018000 */
[----:B--2---:R0:W-:Y:S02]  /*8090*/  UTMACMDFLUSH ;  /* 0x00000000000079b7 */ /* 0x0041e40000000000 */
.L_x_77:
[----:B------:R-:W-:Y:S05]  /*80a0*/  BSYNC B0 ;  /* 0x0000000000007941 */ /* 0x000fea0003800000 */
.L_x_76:
[----:B------:R-:W-:-:S06]  /*80b0*/  UISETP.GE.AND UP0, UPT, UR13, 0x41, UPT ;  /* 0x000000410d00788c */ /* 0x000fcc000bf06270 */
[----:B------:R-:W-:-:S13]  /*80c0*/  PLOP3.LUT P2, PT, PT, PT, UP0, 0x80, 0x0 ;  /* 0x000000000000781c */ /* 0x000fda0003f4f008 */
[----:B------:R-:W-:Y:S05]  /*80d0*/  @!P2 BRA `(.L_x_73) ;  /* 0x00000014008ca947 */ /* 0x000fea0003800000 */
[----:B------:R-:W-:Y:S01]  /*80e0*/  UIADD3 UR13, UR13, 0x3f, URZ ;  /* 0x0000003f0d0d7890 */ /* 0x000fe2000fffe03f */
[----:B-1----:R-:W-:Y:S01]  /*80f0*/  IMAD.MOV.U32 R0, RZ, RZ, RZ ;  /* 0x000000ffff007224 */ /* 0x002fe200078e00ff */
[----:B------:R-:W-:Y:S01]  /*8100*/  UMOV UR10, 0x40 ;  /* 0x00000040000a7882 */ /* 0x000fe20000000000 */
[----:B------:R-:W-:Y:S01]  /*8110*/  UMOV UR9, 0x78 ;  /* 0x0000007800097882 */ /* 0x000fe20000000000 */
[----:B------:R-:W-:Y:S01]  /*8120*/  USHF.R.S32.HI UR6, URZ, 0x1f, UR13 ;  /* 0x0000001f3f067899 */ /* 0x000fe2000801140d */
[----:B------:R-:W-:Y:S01]  /*8130*/  IMAD.U32 R2, RZ, RZ, UR10 ;  /* 0x0000000aff027e24 */ /* 0x000fe2000f8e00ff */
[----:B------:R-:W-:Y:S01]  /*8140*/  UMOV UR8, 0x60 ;  /* 0x0000006000087882 */ /* 0x000fe20000000000 */
[----:B------:R-:W-:Y:S01]  /*8150*/  IMAD.U32 R3, RZ, RZ, UR9 ;  /* 0x00000009ff037e24 */ /* 0x000fe2000f8e00ff */
[----:B------:R-:W-:Y:S01]  /*8160*/  UMOV UR10, 0x58 ;  /* 0x00000058000a7882 */ /* 0x000fe20000000000 */
[----:B------:R-:W-:Y:S01]  /*8170*/  IMAD.U32 R4, RZ, RZ, UR8 ;  /* 0x00000008ff047e24 */ /* 0x000fe2000f8e00ff */
[----:B------:R-:W-:Y:S01]  /*8180*/  UMOV UR9, 0x50 ;  /* 0x0000005000097882 */ /* 0x000fe20000000000 */
[----:B------:R-:W-:Y:S01]  /*8190*/  UMOV UR8, 0x48 ;  /* 0x0000004800087882 */ /* 0x000fe20000000000 */
[----:B------:R-:W-:Y:S01]  /*81a0*/  ULEA.HI UR14, UR6, UR13, URZ, 0x6 ;  /* 0x0000000d060e7291 */ /* 0x000fe2000f8f303f */
[----:B------:R-:W-:Y:S01]  /*81b0*/  IMAD.U32 R5, RZ, RZ, UR10 ;  /* 0x0000000aff057e24 */ /* 0x000fe2000f8e00ff */
[----:B------:R-:W-:Y:S01]  /*81c0*/  ULDC.64 UR30, c[0x0][0x198] ;  /* 0x00006600001e7ab9 */ /* 0x000fe20000000a00 */
[----:B------:R-:W-:Y:S01]  /*81d0*/  IMAD.U32 R6, RZ, RZ, UR8 ;  /* 0x00000008ff067e24 */ /* 0x000fe2000f8e00ff */
[----:B------:R-:W-:Y:S01]  /*81e0*/  UMOV UR6, URZ ;  /* 0x0000003f00067c82 */ /* 0x000fe20008000000 */
[----:B------:R-:W-:Y:S01]  /*81f0*/  IMAD.U32 R7, RZ, RZ, UR9 ;  /* 0x00000009ff077e24 */ /* 0x000fe2000f8e00ff */
[----:B------:R-:W-:Y:S01]  /*8200*/  UMOV UR13, 0x1 ;  /* 0x00000001000d7882 */ /* 0x000fe20000000000 */
[----:B------:R-:W-:-:S12]  /*8210*/  ULEA.HI.SX32 UR14, UR14, 0x1, 0x1a ;  /* 0x000000010e0e7891 */ /* 0x000fd8000f8fd23f */
.L_x_85:
[----:B-1----:R-:W-:Y:S05]  /*8220*/  @!P1 BRA `(.L_x_78) ;  /* 0x0000000000049947 */ /* 0x002fea0003800000 */
[----:B------:R-:W-:Y:S01]  /*8230*/  BPT.TRAP 0x1 ;  /* 0x000000040000795c */ /* 0x000fe20000300000 */
.L_x_78:
[----:B------:R-:W-:Y:S01]  /*8240*/  ULEA UR8, UR13, UR4, 0x3 ;  /* 0x000000040d087291 */ /* 0x000fe2000f8e183f */
[----:B------:R-:W-:-:S08]  /*8250*/  SHF.L.U32 R8, R0, 0x1f, RZ ;  /* 0x0000001f00087819 */ /* 0x000fd000000006ff */
[----:B------:R-:W1:Y:S02]  /*8260*/  SYNCS.PHASECHK.TRANS64.TRYWAIT P2, [UR8+0x34480], R8 ;  /* 0x03448008ff0075a7 */ /* 0x000e640008040148 */
[----:B-1----:R-:W-:Y:S05]  /*8270*/  @!P2 BRA `(.L_x_79) ;  /* 0x0000003400bca947 */ /* 0x002fea0003800000 */
.L_x_147:
[----:B------:R-:W-:Y:S04]  /*8280*/  BSSY B0, `(.L_x_80) ;  /* 0x0000003000007945 */ /* 0x000fe80003800000 */
[----:B------:R-:W-:Y:S05]  /*8290*/  @!P0 BRA `(.L_x_81) ;  /* 0x0000000000048947 */ /* 0x000fea0003800000 */
[----:B------:R-:W-:-:S04]  /*82a0*/  DEPBAR.LE SB0, 0x1 ;  /* 0x000080400000791a */ /* 0x000fc80000000000 */
.L_x_81:
[----:B------:R-:W-:Y:S05]  /*82b0*/  BSYNC B0 ;  /* 0x0000000000007941 */ /* 0x000fea0003800000 */
.L_x_80:
[----:B------:R-:W-:Y:S05]  /*82c0*/  @!P1 BRA `(.L_x_82) ;  /* 0x0000000000049947 */ /* 0x000fea0003800000 */
[----:B------:R-:W-:Y:S01]  /*82d0*/  BPT.TRAP 0x1 ;  /* 0x000000040000795c */ /* 0x000fe20000300000 */
.L_x_82:
[----:B------:R-:W-:Y:S01]  /*82e0*/  ULEA UR8, UR6, UR4, 0x3 ;  /* 0x0000000406087291 */ /* 0x000fe2000f8e183f */
[----:B------:R-:W-:Y:S01]  /*82f0*/  BSSY B0, `(.L_x_83) ;  /* 0x0000126000007945 */ /* 0x000fe20003800000 */
[----:B------:R-:W-:Y:S02]  /*8300*/  UIADD3 UR6, UR6, 0x1, URZ ;  /* 0x0000000106067890 */ /* 0x000fe4000fffe03f */
[----:B------:R-:W-:Y:S02]  /*8310*/  UIADD3 UR8, UR8, 0x34490, URZ ;  /* 0x0003449008087890 */ /* 0x000fe4000fffe03f */
[----:B------:R-:W-:Y:S02]  /*8320*/  UISETP.NE.AND UP0, UPT, UR6, 0x2, UPT ;  /* 0x000000020600788c */ /* 0x000fe4000bf05270 */
[----:B------:R-:W-:Y:S02]  /*8330*/  UPRMT UR8, UR5, 0x654, UR8 ;  /* 0x0000065405087896 */ /* 0x000fe40008000008 */
[----:B------:R-:W-:-:S07]  /*8340*/  USEL UR6, UR6, URZ, UP0 ;  /* 0x0000003f06067287 */ /* 0x000fce0008000000 */
[----:B------:R-:W-:Y:S01]  /*8350*/  SYNCS.ARRIVE.TRANS64.RED.A1T0 RZ, [UR8], RZ ;  /* 0x000000ffffff79a7 */ /* 0x000fe20008100408 */
[----:B------:R-:W-:Y:S05]  /*8360*/  @!P0 BRA `(.L_x_84) ;  /* 0x0000001000788947 */ /* 0x000fea0003800000 */
[----:B------:R-:W-:Y:S01]  /*8370*/  R2UR UR8, R3 ;  /* 0x00000000030872ca */ /* 0x000fe200000e0000 */
[----:B------:R-:W2:Y:S01]  /*8380*/  S2UR UR43, SR_CTAID.Y ;  /* 0x00000000002b79c3 */ /* 0x000ea20000002600 */
[----:B------:R-:W-:Y:S01]  /*8390*/  R2UR UR26, R6 ;  /* 0x00000000061a72ca */ /* 0x000fe200000e0000 */
[----:B------:R-:W-:Y:S01]  /*83a0*/  UIADD3 UR22, UP0, UR30, 0x6f0, URZ ;  /* 0x000006f01e167890 */ /* 0x000fe2000ff1e03f */
[----:B------:R-:W-:Y:S01]  /*83b0*/  R2UR UR42, R2 ;  /* 0x00000000022a72ca */ /* 0x000fe200000e0000 */
[----:B------:R-:W-:Y:S01]  /*83c0*/  ULEA UR15, UR13, UR4, 0xf ;  /* 0x000000040d0f7291 */ /* 0x000fe2000f8e783f */
[----:B------:R3:W-:Y:S01]  /*83d0*/  STL [R1+0x88], R0 ;  /* 0x0000880001007387 */ /* 0x0007e20000100800 */
[----:B------:R-:W-:Y:S01]  /*83e0*/  UIADD3.X UR23, URZ, UR31, URZ, UP0, !UPT ;  /* 0x0000001f3f177290 */ /* 0x000fe200087fe43f */
[----:B------:R-:W-:Y:S01]  /*83f0*/  R2UR UR50, R4 ;  /* 0x00000000043272ca */ /* 0x000fe200000e0000 */
[----:B------:R-:W4:Y:S01]  /*8400*/  S2UR UR44, SR_CTAID.Z ;  /* 0x00000000002c79c3 */ /* 0x000f220000002700 */
[----:B------:R-:W-:Y:S01]  /*8410*/  UIADD3 UR40, UR15, 0x24000, URZ ;  /* 0x000240000f287890 */ /* 0x000fe2000fffe03f */
[----:B------:R-:W-:Y:S01]  /*8420*/  MOV R20, UR31 ;  /* 0x0000001f00147c02 */ /* 0x000fe20008000f00 */
[----:B------:R-:W-:Y:S01]  /*8430*/  UIADD3 UR24, UR15, 0x25000, URZ ;  /* 0x000250000f187890 */ /* 0x000fe2000fffe03f */
[----:B------:R-:W-:Y:S01]  /*8440*/  MOV R14, UR30 ;  /* 0x0000001e000e7c02 */ /* 0x000fe20008000f00 */
[----:B------:R-:W-:Y:S01]  /*8450*/  UIADD3 UR9, UR8, -0x10, URZ ;  /* 0xfffffff008097890 */ /* 0x000fe2000fffe03f */
[----:B------:R-:W-:Y:S01]  /*8460*/  MOV R18, UR26 ;  /* 0x0000001a00127c02 */ /* 0x000fe20008000f00 */
[----:B------:R-:W-:Y:S01]  /*8470*/  UIADD3 UR8, UR8, -0x8, URZ ;  /* 0xfffffff808087890 */ /* 0x000fe2000fffe03f */
[----:B------:R-:W4:Y:S01]  /*8480*/  S2UR UR10, SR_CTAID.Y ;  /* 0x00000000000a79c3 */ /* 0x000f220000002600 */
[----:B------:R-:W-:Y:S01]  /*8490*/  UMOV UR34, UR42 ;  /* 0x0000002a00227c82 */ /* 0x000fe20008000000 */
[----:B------:R-:W-:Y:S01]  /*84a0*/  UMOV UR25, 0x20 ;  /* 0x0000002000197882 */ /* 0x000fe20000000000 */
[----:B-1----:R-:W-:Y:S01]  /*84b0*/  IMAD.U32 R8, RZ, RZ, UR9 ;  /* 0x00000009ff087e24 */ /* 0x002fe2000f8e00ff */
[----:B------:R-:W-:Y:S01]  /*84c0*/  UMOV UR41, URZ ;  /* 0x0000003f00297c82 */ /* 0x000fe20008000000 */
[----:B------:R-:W-:Y:S01]  /*84d0*/  MOV R19, UR25 ;  /* 0x0000001900137c02 */ /* 0x000fe20008000f00 */
[----:B------:R-:W-:Y:S01]  /*84e0*/  UMOV UR25, UR41 ;  /* 0x0000002900197c82 */ /* 0x000fe20008000000 */
[----:B------:R-:W-:Y:S01]  /*84f0*/  MOV R11, UR34 ;  /* 0x00000022000b7c02 */ /* 0x000fe20008000f00 */
[----:B------:R-:W1:Y:S01]  /*8500*/  S2UR UR9, SR_CTAID.Z ;  /* 0x00000000000979c3 */ /* 0x000e620000002700 */
[----:B------:R-:W-:Y:S01]  /*8510*/  R2UR UR26, R8 ;  /* 0x00000000081a72ca */ /* 0x000fe200000e0000 */
[----:B--2---:R-:W-:Y:S01]  /*8520*/  UMOV UR27, UR43 ;  /* 0x0000002b001b7c82 */ /* 0x004fe20008000000 */
[C---:B------:R-:W-:Y:S01]  /*8530*/  R2UR UR34, R7.reuse ;  /* 0x00000000072272ca */ /* 0x040fe200000e0000 */
[----:B---3--:R-:W-:Y:S01]  /*8540*/  IMAD.U32 R0, RZ, RZ, UR8 ;  /* 0x00000008ff007e24 */ /* 0x008fe2000f8e00ff */
[----:B------:R-:W-:Y:S01]  /*8550*/  R2UR UR8, R7 ;  /* 0x00000000070872ca */ /* 0x000fe200000e0000 */
[----:B------:R-:W-:Y:S01]  /*8560*/  UIADD3 UR32, UR15, 0x26000, URZ ;  /* 0x000260000f207890 */ /* 0x000fe2000fffe03f */
[----:B------:R-:W-:Y:S01]  /*8570*/  MOV R17, UR27 ;  /* 0x0000001b00117c02 */ /* 0x000fe20008000f00 */
[----:B------:R-:W2:Y:S01]  /*8580*/  S2UR UR37, SR_CTAID.Y ;  /* 0x00000000002579c3 */ /* 0x000ea20000002600 */
[----:B----4-:R-:W-:Y:S01]  /*8590*/  UMOV UR28, UR44 ;  /* 0x0000002c001c7c82 */ /* 0x010fe20008000000 */
[----:B------:R3:W-:Y:S01]  /*85a0*/  UTMAREDG.4D.ADD [UR40], [UR22] ;  /* 0x00000028160073b6 */ /* 0x0007e20008018000 */
[----:B------:R-:W-:Y:S01]  /*85b0*/  UIADD3 UR11, UR15, 0x27000, URZ ;  /* 0x000270000f0b7890 */ /* 0x000fe2000fffe03f */
[----:B------:R-:W-:Y:S01]  /*85c0*/  MOV R15, UR28 ;  /* 0x0000001c000f7c02 */ /* 0x000fe20008000f00 */
[----:B------:R-:W-:Y:S01]  /*85d0*/  UMOV UR33, 0x20 ;  /* 0x0000002000217882 */ /* 0x000fe20000000000 */
[----:B------:R-:W-:Y:S01]  /*85e0*/  MOV R13, UR26 ;  /* 0x0000001a000d7c02 */ /* 0x000fe20008000f00 */
[----:B------:R-:W-:Y:S01]  /*85f0*/  UMOV UR35, UR43 ;  /* 0x0000002b00237c82 */ /* 0x000fe20008000000 */
[----:B------:R-:W-:Y:S01]  /*8600*/  R2UR UR26, R6 ;  /* 0x00000000061a72ca */ /* 0x000fe200000e0000 */
[----:B------:R-:W4:Y:S01]  /*8610*/  S2UR UR16, SR_CTAID.Z ;  /* 0x00000000001079c3 */ /* 0x000f220000002700 */
[----:B------:R-:W-:Y:S01]  /*8620*/  UMOV UR36, UR44 ;  /* 0x0000002c00247c82 */ /* 0x000fe20008000000 */
[----:B------:R-:W-:Y:S01]  /*8630*/  MOV R10, UR35 ;  /* 0x00000023000a7c02 */ /* 0x000fe20008000f00 */
[----:B------:R-:W-:Y:S01]  /*8640*/  UMOV UR35, UR10 ;  /* 0x0000000a00237c82 */ /* 0x000fe20008000000 */
[----:B------:R-:W-:Y:S01]  /*8650*/  MOV R9, UR36 ;  /* 0x0000002400097c02 */ /* 0x000fe20008000f00 */
[----:B------:R-:W-:Y:S01]  /*8660*/  IMAD.U32 R21, RZ, RZ, UR11 ;  /* 0x0000000bff157e24 */ /* 0x000fe2000f8e00ff */
[----:B------:R-:W-:Y:S01]  /*8670*/  MOV R12, UR33 ;  /* 0x00000021000c7c02 */ /* 0x000fe20008000f00 */
[----:B-1----:R-:W-:Y:S01]  /*8680*/  UMOV UR36, UR9 ;  /* 0x0000000900247c82 */ /* 0x002fe20008000000 */
[----:B------:R-:W-:Y:S01]  /*8690*/  UMOV UR47, UR34 ;  /* 0x00000022002f7c82 */ /* 0x000fe20008000000 */
[----:B------:R-:W-:Y:S01]  /*86a0*/  R2UR UR10, R5 ;  /* 0x00000000050a72ca */ /* 0x000fe200000e0000 */
[----:B------:R-:W-:Y:S01]  /*86b0*/  UIADD3 UR48, UR15, 0x28000, URZ ;  /* 0x000280000f307890 */ /* 0x000fe2000fffe03f */
[----:B------:R-:W-:Y:S01]  /*86c0*/  R2UR UR31, R20 ;  /* 0x00000000141f72ca */ /* 0x000fe200000e0000 */
[----:B------:R1:W-:Y:S01]  /*86d0*/  UTMAREDG.4D.ADD [UR24], [UR22] ;  /* 0x00000018160073b6 */ /* 0x0003e20008018000 */
[----:B---3--:R-:W-:Y:S01]  /*86e0*/  UMOV UR40, URZ ;  /* 0x0000003f00287c82 */ /* 0x008fe20008000000 */
[----:B------:R-:W-:Y:S01]  /*86f0*/  UMOV UR53, UR26 ;  /* 0x0000001a00357c82 */ /* 0x000fe20008000000 */
[----:B------:R-:W-:Y:S01]  /*8700*/  UMOV UR33, UR40 ;  /* 0x0000002800217c82 */ /* 0x000fe20008000000 */
[----:B--2---:R-:W-:Y:S01]  /*8710*/  MOV R8, UR37 ;  /* 0x0000002500087c02 */ /* 0x004fe20008000f00 */
[----:B------:R-:W-:Y:S01]  /*8720*/  UMOV UR19, UR37 ;  /* 0x0000002500137c82 */ /* 0x000fe20008000000 */
[----:B------:R-:W-:Y:S01]  /*8730*/  UMOV UR9, UR40 ;  /* 0x0000002800097c82 */ /* 0x000fe20008000000 */
[----:B------:R-:W-:Y:S01]  /*8740*/  UMOV UR54, UR42 ;  /* 0x0000002a00367c82 */ /* 0x000fe20008000000 */
[----:B------:R2:W-:Y:S01]  /*8750*/  UTMAREDG.4D.ADD [UR32], [UR22] ;  /* 0x00000020160073b6 */ /* 0x0005e20008018000 */
[----:B------:R-:W-:Y:S01]  /*8760*/  R2UR UR37, R8 ;  /* 0x00000000082572ca */ /* 0x000fe200000e0000 */
[----:B------:R-:W-:Y:S01]  /*8770*/  UMOV UR49, UR40 ;  /* 0x0000002800317c82 */ /* 0x000fe20008000000 */
[----:B------:R-:W-:Y:S01]  /*8780*/  MOV R8, UR15 ;  /* 0x0000000f00087c02 */ /* 0x000fe20008000f00 */
[----:B----4-:R-:W-:Y:S01]  /*8790*/  UMOV UR12, UR16 ;  /* 0x00000010000c7c82 */ /* 0x010fe20008000000 */
[----:B------:R-:W-:Y:S01]  /*87a0*/  UMOV UR52, UR16 ;  /* 0x0000001000347c82 */ /* 0x000fe20008000000 */
[----:B------:R-:W-:Y:S01]  /*87b0*/  MOV R16, UR53 ;  /* 0x0000003500107c02 */ /* 0x000fe20008000f00 */
[----:B------:R-:W-:Y:S01]  /*87c0*/  S2UR UR29, SR_CTAID.Z ;  /* 0x00000000001d79c3 */ /* 0x000fe20000002700 */
[----:B------:R-:W-:Y:S01]  /*87d0*/  R2UR UR15, R8 ;  /* 0x00000000080f72ca */ /* 0x000fe200000e0000 */
[----:B------:R-:W-:Y:S01]  /*87e0*/  STL [R1+0x8c], R2 ;  /* 0x00008c0201007387 */ /* 0x000fe20000100800 */
[----:B------:R-:W-:Y:S01]  /*87f0*/  R2UR UR53, R16 ;  /* 0x00000000103572ca */ /* 0x000fe200000e0000 */
[----:B------:R-:W-:Y:S01]  /*8800*/  UMOV UR46, UR10 ;  /* 0x0000000a002e7c82 */ /* 0x000fe20008000000 */
[----:B-1----:R-:W-:Y:S01]  /*8810*/  R2UR UR26, R13 ;  /* 0x000000000d1a72ca */ /* 0x002fe200000e0000 */
[----:B------:R-:W-:Y:S01]  /*8820*/  UMOV UR28, UR16 ;  /* 0x00000010001c7c82 */ /* 0x000fe20008000000 */
[----:B------:R-:W-:Y:S01]  /*8830*/  UMOV UR25, UR40 ;  /* 0x0000002800197c82 */ /* 0x000fe20008000000 */
[----:B------:R-:W1:Y:S01]  /*8840*/  S2UR UR24, SR_CTAID.Y ;  /* 0x00000000001879c3 */ /* 0x000e620000002600 */
[----:B------:R-:W-:Y:S01]  /*8850*/  R2UR UR30, R14 ;  /* 0x000000000e1e72ca */ /* 0x000fe200000e0000 */
[----:B------:R-:W-:Y:S01]  /*8860*/  STL [R1+0x90], R6 ;  /* 0x0000900601007387 */ /* 0x000fe20000100800 */
[----:B------:R-:W-:Y:S01]  /*8870*/  R2UR UR18, R4 ;  /* 0x00000000041272ca */ /* 0x000fe200000e0000 */
[----:B------:R-:W-:Y:S01]  /*8880*/  UMOV UR59, UR43 ;  /* 0x0000002b003b7c82 */ /* 0x000fe20008000000 */
[----:B--2---:R-:W-:Y:S01]  /*8890*/  R2UR UR34, R11 ;  /* 0x000000000b2272ca */ /* 0x004fe200000e0000 */
[----:B------:R-:W-:Y:S01]  /*88a0*/  STL [R1+0x94], R7 ;  /* 0x0000940701007387 */ /* 0x000fe20000100800 */
[----:B------:R-:W-:Y:S01]  /*88b0*/  MOV R11, UR8 ;  /* 0x00000008000b7c02 */ /* 0x000fe20008000f00 */
[----:B------:R-:W2:Y:S01]  /*88c0*/  S2UR UR21, SR_CTAID.Z ;  /* 0x00000000001579c3 */ /* 0x000ea20000002700 */
[----:B------:R-:W-:Y:S01]  /*88d0*/  R2UR UR8, R21 ;  /* 0x00000000150872ca */ /* 0x000fe200000e0000 */
[----:B------:R-:W-:Y:S01]  /*88e0*/  UMOV UR39, UR26 ;  /* 0x0000001a00277c82 */ /* 0x000fe20008000000 */
[----:B------:R3:W-:Y:S01]  /*88f0*/  STL [R1+0x98], R4 ;  /* 0x0000980401007387 */ /* 0x0007e20000100800 */
[----:B------:R-:W-:Y:S01]  /*8900*/  UIADD3 UR32, UR15, 0x24400, URZ ;  /* 0x000244000f207890 */ /* 0x000fe2000fffe03f */
[----:B------:R-:W-:Y:S01]  /*8910*/  R2UR UR36, R9 ;  /* 0x00000000092472ca */ /* 0x000fe200000e0000 */
[----:B------:R-:W-:Y:S01]  /*8920*/  UMOV UR60, UR44 ;  /* 0x0000002c003c7c82 */ /* 0x000fe20008000000 */
[----:B------:R-:W-:Y:S01]  /*8930*/  R2UR UR35, R10 ;  /* 0x000000000a2372ca */ /* 0x000fe200000e0000 */
[----:B------:R-:W4:Y:S01]  /*8940*/  S2UR UR38, SR_CTAID.Y ;  /* 0x00000000002679c3 */ /* 0x000f220000002600 */
[----:B------:R-:W-:Y:S01]  /*8950*/  R2UR UR33, R12 ;  /* 0x000000000c2172ca */ /* 0x000fe200000e0000 */
[----:B------:R-:W-:Y:S01]  /*8960*/  UMOV UR41, 0x20 ;  /* 0x0000002000297882 */ /* 0x000fe20000000000 */
[----:B------:R-:W-:Y:S01]  /*8970*/  MOV R9, UR14 ;  /* 0x0000000e00097c02 */ /* 0x000fe20008000f00 */
[----:B------:R-:W-:Y:S01]  /*8980*/  UMOV UR43, UR37 ;  /* 0x00000025002b7c82 */ /* 0x000fe20008000000 */
[----:B---3--:R-:W-:Y:S01]  /*8990*/  MOV R4, UR30 ;  /* 0x0000001e00047c02 */ /* 0x008fe20008000f00 */
[----:B------:R-:W-:Y:S01]  /*89a0*/  UMOV UR45, UR50 ;  /* 0x00000032002d7c82 */ /* 0x000fe20008000000 */
[----:B------:R-:W-:Y:S01]  /*89b0*/  MOV R10, UR13 ;  /* 0x0000000d000a7c02 */ /* 0x000fe20008000f00 */
[----:B-1----:R-:W-:Y:S01]  /*89c0*/  UMOV UR11, UR24 ;  /* 0x00000018000b7c82 */ /* 0x002fe20008000000 */
[----:B------:R-:W-:Y:S01]  /*89d0*/  UMOV UR51, UR24 ;  /* 0x0000001800337c82 */ /* 0x000fe20008000000 */
[----:B------:R1:W-:Y:S01]  /*89e0*/  UTMAREDG.4D.ADD [UR8], [UR22] ;  /* 0x00000008160073b6 */ /* 0x0003e20008018000 */
[----:B------:R-:W-:Y:S01]  /*89f0*/  UMOV UR27, UR24 ;  /* 0x00000018001b7c82 */ /* 0x000fe20008000000 */
[----:B------:R-:W-:Y:S01]  /*8a00*/  UIADD3 UR24, UR15, 0x29000, URZ ;  /* 0x000290000f187890 */ /* 0x000fe2000fffe03f */
[----:B------:R-:W-:Y:S01]  /*8a10*/  R2UR UR30, R4 ;  /* 0x00000000041e72ca */ /* 0x000fe200000e0000 */
[----:B------:R-:W3:Y:S01]  /*8a20*/  S2UR UR16, SR_CTAID.Z ;  /* 0x00000000001079c3 */ /* 0x000ee20000002700 */
[----:B------:R-:W-:Y:S01]  /*8a30*/  R2UR UR14, R9 ;  /* 0x00000000090e72ca */ /* 0x000fe200000e0000 */
[----:B--2---:R-:W-:Y:S01]  /*8a40*/  UMOV UR44, UR21 ;  /* 0x00000015002c7c82 */ /* 0x004fe20008000000 */
[----:B------:R-:W-:Y:S01]  /*8a50*/  R2UR UR13, R10 ;  /* 0x000000000a0d72ca */ /* 0x000fe200000e0000 */
[----:B------:R2:W-:Y:S01]  /*8a60*/  UTMAREDG.4D.ADD [UR48], [UR22] ;  /* 0x00000030160073b6 */ /* 0x0005e20008018000 */
[----:B------:R-:W-:Y:S01]  /*8a70*/  MOV R10, UR44 ;  /* 0x0000002c000a7c02 */ /* 0x000fe20008000f00 */
[----:B------:R-:W-:Y:S01]  /*8a80*/  UMOV UR57, 0x20 ;  /* 0x0000002000397882 */ /* 0x000fe20000000000 */
[----:B------:R-:W-:Y:S01]  /*8a90*/  MOV R9, UR43 ;  /* 0x0000002b00097c02 */ /* 0x000fe20008000f00 */
[----:B------:R-:W-:Y:S01]  /*8aa0*/  UMOV UR17, 0x20 ;  /* 0x0000002000117882 */ /* 0x000fe20000000000 */
[----:B------:R-:W-:Y:S01]  /*8ab0*/  MOV R8, UR41 ;  /* 0x0000002900087c02 */ /* 0x000fe20008000f00 */
[----:B------:R-:W-:Y:S01]  /*8ac0*/  UMOV UR20, UR21 ;  /* 0x0000001500147c82 */ /* 0x000fe20008000000 */
[----:B------:R-:W-:Y:S01]  /*8ad0*/  MOV R13, UR54 ;  /* 0x00000036000d7c02 */ /* 0x000fe20008000f00 */
[----:B------:R3:W-:Y:S01]  /*8ae0*/  UTMAREDG.4D.ADD [UR24], [UR22] ;  /* 0x00000018160073b6 */ /* 0x0007e20008018000 */
[----:B------:R-:W-:-:S02]  /*8af0*/  R2UR UR58, R5 ;  /* 0x00000000053a72ca */ /* 0x000fc400000e0000 */
[----:B------:R-:W-:Y:S01]  /*8b00*/  MOV R12, UR46 ;  /* 0x0000002e000c7c02 */ /* 0x000fe20008000f00 */
[----:B-1----:R-:W-:Y:S01]  /*8b10*/  UMOV UR9, 0x20 ;  /* 0x0000002000097882 */ /* 0x002fe20000000000 */
[----:B------:R-:W-:Y:S01]  /*8b20*/  R2UR UR8, R11 ;  /* 0x000000000b0872ca */ /* 0x000fe200000e0000 */
[----:B------:R-:W-:Y:S01]  /*8b30*/  UMOV UR11, UR37 ;  /* 0x00000025000b7c82 */ /* 0x000fe20008000000 */
[----:B------:R-:W-:Y:S01]  /*8b40*/  R2UR UR10, R3 ;  /* 0x00000000030a72ca */ /* 0x000fe200000e0000 */
[----:B------:R1:W5:Y:S01]  /*8b50*/  LDL.LU R4, [R1+0x98] ;  /* 0x0000980001047983 */ /* 0x0003620000300800 */
[----:B------:R-:W-:Y:S01]  /*8b60*/  MOV R21, UR9 ;  /* 0x0000000900157c02 */ /* 0x000fe20008000f00 */
[----:B------:R-:W-:Y:S01]  /*8b70*/  UMOV UR12, UR21 ;  /* 0x00000015000c7c82 */ /* 0x000fe20008000000 */
[----:B--2---:R-:W2:Y:S01]  /*8b80*/  S2UR UR48, SR_CTAID.Y ;  /* 0x00000000003079c3 */ /* 0x004ea20000002600 */
[----:B----4-:R-:W-:Y:S01]  /*8b90*/  UMOV UR43, UR38 ;  /* 0x00000026002b7c82 */ /* 0x010fe20008000000 */
[----:B---3--:R-:W-:Y:S01]  /*8ba0*/  UMOV UR44, UR16 ;  /* 0x00000010002c7c82 */ /* 0x008fe20008000000 */
[----:B------:R-:W-:-:S02]  /*8bb0*/  R2UR UR54, R13 ;  /* 0x000000000d3672ca */ /* 0x000fc400000e0000 */
[----:B------:R-:W-:Y:S02]  /*8bc0*/  MOV R11, UR45 ;  /* 0x0000002d000b7c02 */ /* 0x000fe40008000f00 */
[----:B------:R-:W-:Y:S01]  /*8bd0*/  UMOV UR42, UR8 ;  /* 0x00000008002a7c82 */ /* 0x000fe20008000000 */
[----:B------:R-:W-:Y:S01]  /*8be0*/  UIADD3 UR8, UR15, 0x2a000, URZ ;  /* 0x0002a0000f087890 */ /* 0x000fe2000fffe03f */
[----:B------:R-:W-:Y:S01]  /*8bf0*/  R2UR UR26, R18 ;  /* 0x00000000121a72ca */ /* 0x000fe200000e0000 */
[----:B------:R-:W-:Y:S01]  /*8c00*/  UIADD3 UR24, UR15, 0x25400, URZ ;  /* 0x000254000f187890 */ /* 0x000fe2000fffe03f */
[----:B------:R-:W-:Y:S01]  /*8c10*/  R2UR UR27, R17 ;  /* 0x00000000111b72ca */ /* 0x000fe200000e0000 */
[----:B------:R-:W-:Y:S01]  /*8c20*/  IMAD.MOV.U32 R17, RZ, RZ, R0 ;  /* 0x000000ffff117224 */ /* 0x000fe200078e0000 */
[----:B------:R-:W-:Y:S01]  /*8c30*/  R2UR UR28, R15 ;  /* 0x000000000f1c72ca */ /* 0x000fe200000e0000 */
[----:B------:R-:W-:Y:S01]  /*8c40*/  IMAD.U32 R16, RZ, RZ, UR8 ;  /* 0x00000008ff107e24 */ /* 0x000fe2000f8e00ff */
[----:B------:R-:W-:Y:S01]  /*8c50*/  UIADD3 UR8, UR15, 0x2b000, URZ ;  /* 0x0002b0000f087890 */ /* 0x000fe2000fffe03f */
[----:B------:R-:W-:-:S02]  /*8c60*/  R2UR UR25, R19 ;  /* 0x00000000131972ca */ /* 0x000fc400000e0000 */
[----:B------:R-:W-:Y:S02]  /*8c70*/  MOV R0, UR31 ;  /* 0x0000001f00007c02 */ /* 0x000fe40008000f00 */
[----:B------:R-:W-:Y:S01]  /*8c80*/  MOV R15, UR24 ;  /* 0x00000018000f7c02 */ /* 0x000fe20008000f00 */
[----:B------:R-:W-:Y:S01]  /*8c90*/  IMAD.U32 R14, RZ, RZ, UR8 ;  /* 0x00000008ff0e7e24 */ /* 0x000fe2000f8e00ff */
[----:B------:R-:W-:Y:S01]  /*8ca0*/  MOV R2, UR26 ;  /* 0x0000001a00027c02 */ /* 0x000fe20008000f00 */
[----:B------:R3:W-:Y:S01]  /*8cb0*/  STL [R1+0x84], R0 ;  /* 0x0000840001007387 */ /* 0x0007e20000100800 */
[----:B------:R-:W-:Y:S02]  /*8cc0*/  R2UR UR24, R16 ;  /* 0x00000000101872ca */ /* 0x000fe400000e0000 */
[----:B------:R-:W-:Y:S02]  /*8cd0*/  R2UR UR26, R17 ;  /* 0x00000000111a72ca */ /* 0x000fe400000e0000 */
[----:B------:R-:W-:-:S02]  /*8ce0*/  R2UR UR8, R14 ;  /* 0x000000000e0872ca */ /* 0x000fc400000e0000 */
[----:B------:R-:W4:Y:S01]  /*8cf0*/  LDL.LU R14, [R1+0x84] ;  /* 0x00008400010e7983 */ /* 0x000f220000300800 */
[----:B------:R-:W-:Y:S02]  /*8d00*/  MOV R7, UR28 ;  /* 0x0000001c00077c02 */ /* 0x000fe40008000f00 */
[----:B------:R-:W-:Y:S02]  /*8d10*/  MOV R6, UR27 ;  /* 0x0000001b00067c02 */ /* 0x000fe40008000f00 */
[----:B---3--:R-:W-:Y:S01]  /*8d20*/  MOV R0, UR25 ;  /* 0x0000001900007c02 */ /* 0x008fe20008000f00 */
[----:B------:R-:W-:Y:S01]  /*8d30*/  UMOV UR25, UR40 ;  /* 0x0000002800197c82 */ /* 0x000fe20008000000 */
[----:B--2---:R-:W-:Y:S01]  /*8d40*/  UMOV UR27, UR48 ;  /* 0x00000030001b7c82 */ /* 0x004fe20008000000 */
[----:B------:R-:W-:Y:S01]  /*8d50*/  UMOV UR28, UR29 ;  /* 0x0000001d001c7c82 */ /* 0x000fe20008000000 */
[----:B------:R-:W-:Y:S01]  /*8d60*/  UMOV UR29, UR26 ;  /* 0x0000001a001d7c82 */ /* 0x000fe20008000000 */
[----:B------:R2:W-:Y:S01]  /*8d70*/  UTMAREDG.4D.ADD [UR24], [UR22] ;  /* 0x00000018160073b6 */ /* 0x0005e20008018000 */
[----:B------:R-:W-:Y:S01]  /*8d80*/  MOV R16, UR15 ;  /* 0x0000000f00107c02 */ /* 0x000fe20008000f00 */
[----:B------:R-:W-:Y:S01]  /*8d90*/  UMOV UR9, UR40 ;  /* 0x0000002800097c82 */ /* 0x000fe20008000000 */
[----:B------:R-:W-:-:S02]  /*8da0*/  MOV R19, UR12 ;  /* 0x0000000c00137c02 */ /* 0x000fc40008000f00 */
[----:B------:R-:W-:Y:S02]  /*8db0*/  MOV R20, UR11 ;  /* 0x0000000b00147c02 */ /* 0x000fe40008000f00 */
[----:B------:R-:W-:Y:S02]  /*8dc0*/  MOV R13, UR47 ;  /* 0x0000002f000d7c02 */ /* 0x000fe40008000f00 */
[----:B------:R-:W-:Y:S02]  /*8dd0*/  R2UR UR46, R12 ;  /* 0x000000000c2e72ca */ /* 0x000fe400000e0000 */
[----:B------:R-:W-:Y:S01]  /*8de0*/  R2UR UR45, R11 ;  /* 0x000000000b2d72ca */ /* 0x000fe200000e0000 */
[----:B------:R-:W-:Y:S01]  /*8df0*/  UMOV UR50, UR10 ;  /* 0x0000000a00327c82 */ /* 0x000fe20008000000 */
[----:B------:R-:W-:Y:S01]  /*8e00*/  UMOV UR49, 0x20 ;  /* 0x0000002000317882 */ /* 0x000fe20000000000 */
[----:B------:R-:W-:Y:S01]  /*8e10*/  UMOV UR51, UR37 ;  /* 0x0000002500337c82 */ /* 0x000fe20008000000 */
[----:B------:R-:W-:Y:S01]  /*8e20*/  UMOV UR52, UR21 ;  /* 0x0000001500347c82 */ /* 0x000fe20008000000 */
[----:B------:R-:W-:-:S02]  /*8e30*/  MOV R17, UR14 ;  /* 0x0000000e00117c02 */ /* 0x000fc40008000f00 */
[----:B------:R-:W-:Y:S02]  /*8e40*/  MOV R18, UR13 ;  /* 0x0000000d00127c02 */ /* 0x000fe40008000f00 */
[----:B--2---:R-:W-:Y:S02]  /*8e50*/  R2UR UR28, R7 ;  /* 0x00000000071c72ca */ /* 0x004fe400000e0000 */
[----:B------:R-:W-:Y:S01]  /*8e60*/  R2UR UR27, R6 ;  /* 0x00000000061b72ca */ /* 0x000fe200000e0000 */
[----:B------:R1:W5:Y:S01]  /*8e70*/  LDL.LU R7, [R1+0x94] ;  /* 0x0000940001077983 */ /* 0x0003620000300800 */
[----:B------:R-:W-:Y:S02]  /*8e80*/  R2UR UR26, R2 ;  /* 0x00000000021a72ca */ /* 0x000fe400000e0000 */
[----:B------:R-:W-:Y:S01]  /*8e90*/  R2UR UR25, R0 ;  /* 0x00000000001972ca */ /* 0x000fe200000e0000 */
[----:B------:R1:W5:Y:S04]  /*8ea0*/  LDL.LU R6, [R1+0x90] ;  /* 0x0000900001067983 */ /* 0x0003680000300800 */
[----:B------:R1:W5:Y:S04]  /*8eb0*/  LDL.LU R2, [R1+0x8c] ;  /* 0x00008c0001027983 */ /* 0x0003680000300800 */
[----:B------:R1:W5:Y:S01]  /*8ec0*/  LDL.LU R0, [R1+0x88] ;  /* 0x0000880001007983 */ /* 0x0003620000300800 */
[----:B------:R-:W-:-:S02]  /*8ed0*/  R2UR UR15, R16 ;  /* 0x00000000100f72ca */ /* 0x000fc400000e0000 */
[----:B------:R-:W-:Y:S01]  /*8ee0*/  R2UR UR24, R15 ;  /* 0x000000000f1872ca */ /* 0x000fe200000e0000 */
[----:B------:R-:W-:Y:S01]  /*8ef0*/  UMOV UR11, UR38 ;  /* 0x00000026000b7c82 */ /* 0x000fe20008000000 */
[----:B------:R-:W-:Y:S02]  /*8f00*/  UMOV UR12, UR16 ;  /* 0x00000010000c7c82 */ /* 0x000fe40008000000 */
[----:B------:R2:W-:Y:S07]  /*8f10*/  UTMAREDG.4D.ADD [UR8], [UR22] ;  /* 0x00000008160073b6 */ /* 0x0005ee0008018000 */
[----:B------:R-:W-:Y:S01]  /*8f20*/  UIADD3 UR40, UR15, 0x26400, URZ ;  /* 0x000264000f287890 */ /* 0x000fe2000fffe03f */
[----:B------:R3:W-:Y:S01]  /*8f30*/  UTMAREDG.4D.ADD [UR32], [UR22] ;  /* 0x00000020160073b6 */ /* 0x0007e20008018000 */
[----:B------:R-:W-:-:S02]  /*8f40*/  UIADD3 UR56, UR15, 0x27400, URZ ;  /* 0x000274000f387890 */ /* 0x000fc4000fffe03f */
[----:B------:R-:W-:Y:S01]  /*8f50*/  UIADD3 UR16, UR15, 0x28400, URZ ;  /* 0x000284000f107890 */ /* 0x000fe2000fffe03f */
[----:B------:R-:W-:Y:S01]  /*8f60*/  UTMAREDG.4D.ADD [UR24], [UR22] ;  /* 0x00000018160073b6 */ /* 0x000fe20008018000 */
[----:B--2---:R-:W-:Y:S02]  /*8f70*/  R2UR UR12, R19 ;  /* 0x00000000130c72ca */ /* 0x004fe400000e0000 */
[----:B------:R-:W-:Y:S01]  /*8f80*/  R2UR UR11, R20 ;  /* 0x00000000140b72ca */ /* 0x000fe200000e0000 */
[----:B------:R2:W-:Y:S01]  /*8f90*/  UTMAREDG.4D.ADD [UR40], [UR22] ;  /* 0x00000028160073b6 */ /* 0x0005e20008018000 */
[----:B------:R-:W-:Y:S01]  /*8fa0*/  R2UR UR9, R21 ;  /* 0x00000000150972ca */ /* 0x000fe200000e0000 */
[----:B------:R-:W-:Y:S01]  /*8fb0*/  UIADD3 UR8, UR15, 0x2a400, URZ ;  /* 0x0002a4000f087890 */ /* 0x000fe2000fffe03f */
[----:B------:R-:W-:Y:S01]  /*8fc0*/  R2UR UR47, R13 ;  /* 0x000000000d2f72ca */ /* 0x000fe200000e0000 */
[----:B------:R-:W-:Y:S02]  /*8fd0*/  UIADD3 UR48, UR15, 0x2b400, URZ ;  /* 0x0002b4000f307890 */ /* 0x000fe4000fffe03f */
[----:B---3--:R-:W-:Y:S01]  /*8fe0*/  UIADD3 UR32, UR15, 0x24800, URZ ;  /* 0x000248000f207890 */ /* 0x008fe2000fffe03f */
[----:B------:R-:W-:Y:S01]  /*8ff0*/  UMOV UR38, UR10 ;  /* 0x0000000a00267c82 */ /* 0x000fe20008000000 */
[----:B------:R3:W-:Y:S01]  /*9000*/  UTMAREDG.4D.ADD [UR56], [UR22] ;  /* 0x00000038160073b6 */ /* 0x0007e20008018000 */
[----:B--2---:R-:W-:-:S02]  /*9010*/  R2UR UR44, R10 ;  /* 0x000000000a2c72ca */ /* 0x004fc400000e0000 */
[----:B------:R-:W-:Y:S01]  /*9020*/  R2UR UR41, R8 ;  /* 0x00000000082972ca */ /* 0x000fe200000e0000 */
[----:B------:R-:W-:Y:S01]  /*9030*/  UIADD3 UR40, UR15, 0x29400, URZ ;  /* 0x000294000f287890 */ /* 0x000fe2000fffe03f */
[----:B------:R-:W-:Y:S01]  /*9040*/  R2UR UR43, R9 ;  /* 0x00000000092b72ca */ /* 0x000fe200000e0000 */
[----:B------:R-:W-:Y:S01]  /*9050*/  UMOV UR42, UR39 ;  /* 0x00000027002a7c82 */ /* 0x000fe20008000000 */
[----:B------:R-:W-:Y:S01]  /*9060*/  UIADD3 UR24, UR15, 0x25800, URZ ;  /* 0x000258000f187890 */ /* 0x000fe2000fffe03f */
[----:B------:R2:W-:Y:S01]  /*9070*/  UTMAREDG.4D.ADD [UR16], [UR22] ;  /* 0x00000010160073b6 */ /* 0x0005e20008018000 */
[----:B------:R-:W-:Y:S01]  /*9080*/  UMOV UR10, UR29 ;  /* 0x0000001d000a7c82 */ /* 0x000fe20008000000 */
[----:B---3--:R-:W-:Y:S01]  /*9090*/  UIADD3 UR56, UR15, 0x26800, URZ ;  /* 0x000268000f387890 */ /* 0x008fe2000fffe03f */
[----:B------:R-:W-:Y:S01]  /*90a0*/  UMOV UR33, 0x40 ;  /* 0x0000004000217882 */ /* 0x000fe20000000000 */
[----:B------:R-:W-:Y:S01]  /*90b0*/  UMOV UR34, UR54 ;  /* 0x0000003600227c82 */ /* 0x000fe20008000000 */
[----:B------:R-:W-:-:S05]  /*90c0*/  UMOV UR35, UR37 ;  /* 0x0000002500237c82 */ /* 0x000fca0008000000 */
[----:B------:R3:W-:Y:S01]  /*90d0*/  UTMAREDG.4D.ADD [UR40], [UR22] ;  /* 0x00000028160073b6 */ /* 0x0007e20008018000 */
[----:B------:R-:W-:Y:S01]  /*90e0*/  UMOV UR36, UR21 ;  /* 0x0000001500247c82 */ /* 0x000fe20008000000 */
[----:B------:R-:W-:Y:S01]  /*90f0*/  UMOV UR25, 0x40 ;  /* 0x0000004000197882 */ /* 0x000fe20000000000 */
[----:B------:R-:W-:Y:S01]  /*9100*/  UMOV UR26, UR53 ;  /* 0x00000035001a7c82 */ /* 0x000fe20008000000 */
[----:B------:R-:W-:Y:S01]  /*9110*/  UMOV UR27, UR37 ;  /* 0x00000025001b7c82 */ /* 0x000fe20008000000 */
[----:B------:R1:W-:Y:S01]  /*9120*/  UTMAREDG.4D.ADD [UR8], [UR22] ;  /* 0x00000008160073b6 */ /* 0x0003e20008018000 */
[----:B--2---:R-:W-:Y:S01]  /*9130*/  UIADD3 UR16, UR15, 0x27800, URZ ;  /* 0x000278000f107890 */ /* 0x004fe2000fffe03f */
[----:B------:R-:W-:Y:S01]  /*9140*/  UMOV UR28, UR21 ;  /* 0x00000015001c7c82 */ /* 0x000fe20008000000 */
[----:B------:R-:W-:Y:S01]  /*9150*/  UMOV UR57, 0x40 ;  /* 0x0000004000397882 */ /* 0x000fe20000000000 */
[----:B------:R-:W-:Y:S01]  /*9160*/  UMOV UR58, UR47 ;  /* 0x0000002f003a7c82 */ /* 0x000fe20008000000 */
[----:B------:R-:W-:Y:S01]  /*9170*/  UMOV UR59, UR37 ;  /* 0x00000025003b7c82 */ /* 0x000fe20008000000 */
[----:B------:R2:W-:Y:S01]  /*9180*/  UTMAREDG.4D.ADD [UR48], [UR22] ;  /* 0x00000030160073b6 */ /* 0x0005e20008018000 */
[----:B---3--:R-:W-:Y:S01]  /*9190*/  UIADD3 UR40, UR15, 0x28800, URZ ;  /* 0x000288000f287890 */ /* 0x008fe2000fffe03f */
[----:B------:R-:W-:Y:S01]  /*91a0*/  UMOV UR60, UR21 ;  /* 0x00000015003c7c82 */ /* 0x000fe20008000000 */
[----:B------:R-:W-:Y:S01]  /*91b0*/  UMOV UR17, 0x40 ;  /* 0x0000004000117882 */ /* 0x000fe20000000000 */
[----:B------:R3:W-:Y:S01]  /*91c0*/  UTMAREDG.4D.ADD [UR32], [UR22] ;  /* 0x00000020160073b6 */ /* 0x0007e20008018000 */
[----:B-1----:R-:W-:Y:S01]  /*91d0*/  UIADD3 UR8, UR15, 0x29800, URZ ;  /* 0x000298000f087890 */ /* 0x002fe2000fffe03f */
[----:B------:R-:W-:Y:S01]  /*91e0*/  UMOV UR18, UR46 ;  /* 0x0000002e00127c82 */ /* 0x000fe20008000000 */
[----:B------:R-:W-:Y:S01]  /*91f0*/  UMOV UR19, UR37 ;  /* 0x0000002500137c82 */ /* 0x000fe20008000000 */
[----:B------:R1:W-:Y:S01]  /*9200*/  UTMAREDG.4D.ADD [UR24], [UR22] ;  /* 0x00000018160073b6 */ /* 0x0003e20008018000 */
[----:B------:R-:W-:Y:S01]  /*9210*/  UMOV UR41, 0x40 ;  /* 0x0000004000297882 */ /* 0x000fe20000000000 */
[----:B------:R-:W-:Y:S01]  /*9220*/  UMOV UR42, UR45 ;  /* 0x0000002d002a7c82 */ /* 0x000fe20008000000 */
[----:B------:R-:W-:Y:S01]  /*9230*/  UMOV UR43, UR37 ;  /* 0x00000025002b7c82 */ /* 0x000fe20008000000 */
[----:B--2---:R-:W-:Y:S01]  /*9240*/  UIADD3 UR48, UR15, 0x2a800, URZ ;  /* 0x0002a8000f307890 */ /* 0x004fe2000fffe03f */
[----:B------:R-:W-:Y:S01]  /*9250*/  UMOV UR44, UR21 ;  /* 0x00000015002c7c82 */ /* 0x000fe20008000000 */
[----:B------:R-:W-:Y:S01]  /*9260*/  UMOV UR9, 0x40 ;  /* 0x0000004000097882 */ /* 0x000fe20000000000 */
[----:B------:R-:W-:Y:S01]  /*9270*/  UTMAREDG.4D.ADD [UR56], [UR22] ;  /* 0x00000038160073b6 */ /* 0x000fe20008018000 */
[----:B------:R-:W-:Y:S01]  /*9280*/  UMOV UR11, UR37 ;  /* 0x00000025000b7c82 */ /* 0x000fe20008000000 */
[----:B------:R-:W-:Y:S01]  /*9290*/  UMOV UR12, UR21 ;  /* 0x00000015000c7c82 */ /* 0x000fe20008000000 */
[----:B------:R-:W-:Y:S01]  /*92a0*/  UMOV UR10, UR39 ;  /* 0x00000027000a7c82 */ /* 0x000fe20008000000 */
[----:B---3--:R-:W-:Y:S01]  /*92b0*/  UIADD3 UR32, UR15, 0x2b800, URZ ;  /* 0x0002b8000f207890 */ /* 0x008fe2000fffe03f */
[----:B------:R2:W-:Y:S01]  /*92c0*/  UTMAREDG.4D.ADD [UR16], [UR22] ;  /* 0x00000010160073b6 */ /* 0x0005e20008018000 */
[----:B-1----:R-:W-:Y:S01]  /*92d0*/  UIADD3 UR24, UR15, 0x24c00, URZ ;  /* 0x00024c000f187890 */ /* 0x002fe2000fffe03f */
[----:B------:R1:W-:Y:S01]  /*92e0*/  UTMAREDG.4D.ADD [UR40], [UR22] ;  /* 0x00000028160073b6 */ /* 0x0003e20008018000 */
[----:B------:R-:W-:Y:S01]  /*92f0*/  UMOV UR49, 0x40 ;  /* 0x0000004000317882 */ /* 0x000fe20000000000 */
[----:B------:R-:W-:Y:S01]  /*9300*/  UMOV UR50, UR29 ;  /* 0x0000001d00327c82 */ /* 0x000fe20008000000 */
[----:B------:R-:W-:Y:S01]  /*9310*/  UMOV UR34, UR38 ;  /* 0x0000002600227c82 */ /* 0x000fe20008000000 */
[----:B------:R3:W-:Y:S01]  /*9320*/  UTMAREDG.4D.ADD [UR8], [UR22] ;  /* 0x00000008160073b6 */ /* 0x0007e20008018000 */
[----:B--2---:R-:W-:Y:S01]  /*9330*/  UIADD3 UR16, UR15, 0x25c00, URZ ;  /* 0x00025c000f107890 */ /* 0x004fe2000fffe03f */
[----:B------:R-:W-:Y:S01]  /*9340*/  UMOV UR25, 0x60 ;  /* 0x0000006000197882 */ /* 0x000fe20000000000 */
[----:B------:R-:W-:Y:S01]  /*9350*/  UMOV UR26, UR54 ;  /* 0x00000036001a7c82 */ /* 0x000fe20008000000 */
[----:B------:R-:W-:Y:S01]  /*9360*/  UTMAREDG.4D.ADD [UR48], [UR22] ;  /* 0x00000030160073b6 */ /* 0x000fe20008018000 */
[----:B-1----:R-:W-:Y:S01]  /*9370*/  UIADD3 UR40, UR15, 0x26c00, URZ ;  /* 0x00026c000f287890 */ /* 0x002fe2000fffe03f */
[----:B------:R-:W-:Y:S01]  /*9380*/  UMOV UR17, 0x60 ;  /* 0x0000006000117882 */ /* 0x000fe20000000000 */
[----:B------:R-:W-:Y:S01]  /*9390*/  UMOV UR18, UR53 ;  /* 0x0000003500127c82 */ /* 0x000fe20008000000 */
[----:B------:R1:W-:Y:S01]  /*93a0*/  UTMAREDG.4D.ADD [UR32], [UR22] ;  /* 0x00000020160073b6 */ /* 0x0003e20008018000 */
[----:B---3--:R-:W-:Y:S01]  /*93b0*/  UIADD3 UR8, UR15, 0x27c00, URZ ;  /* 0x00027c000f087890 */ /* 0x008fe2000fffe03f */
[----:B------:R-:W-:Y:S01]  /*93c0*/  UMOV UR41, 0x60 ;  /* 0x0000006000297882 */ /* 0x000fe20000000000 */
[----:B------:R-:W-:Y:S01]  /*93d0*/  UMOV UR42, UR47 ;  /* 0x0000002f002a7c82 */ /* 0x000fe20008000000 */
[----:B------:R2:W-:Y:S01]  /*93e0*/  UTMAREDG.4D.ADD [UR24], [UR22] ;  /* 0x00000018160073b6 */ /* 0x0005e20008018000 */
[----:B------:R-:W-:Y:S01]  /*93f0*/  UMOV UR9, 0x60 ;  /* 0x0000006000097882 */ /* 0x000fe20000000000 */
[----:B------:R-:W-:Y:S01]  /*9400*/  UMOV UR10, UR46 ;  /* 0x0000002e000a7c82 */ /* 0x000fe20008000000 */
[----:B------:R3:W-:Y:S01]  /*9410*/  UTMAREDG.4D.ADD [UR16], [UR22] ;  /* 0x00000010160073b6 */ /* 0x0007e20008018000 */
[----:B-1----:R-:W-:Y:S01]  /*9420*/  UIADD3 UR32, UR15, 0x28c00, URZ ;  /* 0x00028c000f207890 */ /* 0x002fe2000fffe03f */
[----:B------:R-:W-:Y:S01]  /*9430*/  UTMAREDG.4D.ADD [UR40], [UR22] ;  /* 0x00000028160073b6 */ /* 0x000fe20008018000 */
[----:B--2---:R-:W-:Y:S01]  /*9440*/  UIADD3 UR24, UR15, 0x29c00, URZ ;  /* 0x00029c000f187890 */ /* 0x004fe2000fffe03f */
[----:B------:R1:W-:Y:S01]  /*9450*/  UTMAREDG.4D.ADD [UR8], [UR22] ;  /* 0x00000008160073b6 */ /* 0x0003e20008018000 */
[----:B---3--:R-:W-:Y:S01]  /*9460*/  UIADD3 UR16, UR15, 0x2ac00, URZ ;  /* 0x0002ac000f107890 */ /* 0x008fe2000fffe03f */
[----:B------:R-:W-:Y:S01]  /*9470*/  UMOV UR33, 0x60 ;  /* 0x0000006000217882 */ /* 0x000fe20000000000 */
[----:B------:R-:W-:Y:S01]  /*9480*/  UMOV UR34, UR45 ;  /* 0x0000002d00227c82 */ /* 0x000fe20008000000 */
[----:B------:R-:W-:-:S02]  /*9490*/  UMOV UR26, UR39 ;  /* 0x00000027001a7c82 */ /* 0x000fc40008000000 */
[----:B------:R2:W-:Y:S01]  /*94a0*/  UTMAREDG.4D.ADD [UR32], [UR22] ;  /* 0x00000020160073b6 */ /* 0x0005e20008018000 */
[----:B------:R-:W-:Y:S01]  /*94b0*/  UMOV UR18, UR29 ;  /* 0x0000001d00127c82 */ /* 0x000fe20008000000 */
[----:B------:R2:W-:Y:S01]  /*94c0*/  UTMAREDG.4D.ADD [UR24], [UR22] ;  /* 0x00000018160073b6 */ /* 0x0005e20008018000 */
[----:B-1----:R-:W-:Y:S01]  /*94d0*/  UIADD3 UR8, UR15, 0x2bc00, URZ ;  /* 0x0002bc000f087890 */ /* 0x002fe2000fffe03f */
[----:B------:R-:W-:Y:S01]  /*94e0*/  UMOV UR10, UR38 ;  /* 0x00000026000a7c82 */ /* 0x000fe20008000000 */
[----:B------:R2:W-:Y:S07]  /*94f0*/  UTMAREDG.4D.ADD [UR16], [UR22] ;  /* 0x00000010160073b6 */ /* 0x0005ee0008018000 */
[----:B------:R2:W-:Y:S01]  /*9500*/  UTMAREDG.4D.ADD [UR8], [UR22] ;  /* 0x00000008160073b6 */ /* 0x0005e20008018000 */
[----:B------:R0:W-:Y:S01]  /*9510*/  UTMACMDFLUSH ;  /* 0x00000000000079b7 */ /* 0x0001e20000000000 */
[----:B------:R-:W-:-:S02]  /*9520*/  R2UR UR14, R17 ;  /* 0x00000000110e72ca */ /* 0x000fc400000e0000 */
[----:B------:R-:W-:Y:S02]  /*9530*/  R2UR UR13, R18 ;  /* 0x00000000120d72ca */ /* 0x000fe400000e0000 */
[----:B--2-4-:R-:W-:-:S15]  /*9540*/  R2UR UR31, R14 ;  /* 0x000000000e1f72ca */ /* 0x014fde00000e0000 */
.L_x_84:
[----:B------:R-:W-:Y:S05]  /*9550*/  BSYNC B0 ;  /* 0x0000000000007941 */ /* 0x000fea0003800000 */
.L_x_83:
[----:B-----5:R-:W-:Y:S01]  /*9560*/  R2UR UR8, R2 ;  /* 0x00000000020872ca */ /* 0x020fe200000e0000 */
[----:B------:R-:W-:Y:S01]  /*9570*/  UIADD3 UR14, UR14, -0x1, URZ ;  /* 0xffffffff0e0e7890 */ /* 0x000fe2000fffe03f */
[----:B------:R-:W-:Y:S01]  /*9580*/  R2UR UR15, R3 ;  /* 0x00000000030f72ca */ /* 0x000fe200000e0000 */
[----:B------:R-:W-:Y:S01]  /*9590*/  UIADD3 UR13, UR13, 0x1, URZ ;  /* 0x000000010d0d7890 */ /* 0x000fe2000fffe03f */
[----:B------:R-:W-:Y:S01]  /*95a0*/  R2UR UR12, R4 ;  /* 0x00000000040c72ca */ /* 0x000fe200000e0000 */
[----:B------:R-:W-:Y:S01]  /*95b0*/  UISETP.GT.AND UP1, UPT, UR14, 0x2, UPT ;  /* 0x000000020e00788c */ /* 0x000fe2000bf24270 */
[----:B------:R-:W-:Y:S01]  /*95c0*/  R2UR UR11, R5 ;  /* 0x00000000050b72ca */ /* 0x000fe200000e0000 */
[----:B------:R-:W-:Y:S01]  /*95d0*/  UISETP.NE.AND UP0, UPT, UR13, 0x2, UPT ;  /* 0x000000020d00788c */ /* 0x000fe2000bf05270 */
[----:B------:R-:W-:Y:S02]  /*95e0*/  R2UR UR10, R7 ;  /* 0x00000000070a72ca */ /* 0x000fe400000e0000 */
[----:B------:R-:W-:Y:S01]  /*95f0*/  R2UR UR9, R6 ;  /* 0x00000000060972ca */ /* 0x000fe200000e0000 */
[----:B------:R-:W-:Y:S01]  /*9600*/  USEL UR13, UR13, URZ, UP0 ;  /* 0x0000003f0d0d7287 */ /* 0x000fe20008000000 */
[----:B------:R-:W-:Y:S01]  /*9610*/  PLOP3.LUT P2, PT, PT, PT, UP1, 0x80, 0x0 ;  /* 0x000000000000781c */ /* 0x000fe20003f4f018 */
[----:B------:R-:W-:-:S02]  /*9620*/  UIADD3 UR8, UR8, 0x40, URZ ;  /* 0x0000004008087890 */ /* 0x000fc4000fffe03f */
[----:B------:R-:W-:Y:S02]  /*9630*/  UIADD3 UR15, UR15, 0x40, URZ ;  /* 0x000000400f0f7890 */ /* 0x000fe4000fffe03f */
[----:B------:R-:W-:Y:S02]  /*9640*/  UIADD3 UR12, UR12, 0x40, URZ ;  /* 0x000000400c0c7890 */ /* 0x000fe4000fffe03f */
[----:B------:R-:W-:Y:S01]  /*9650*/  IMAD.U32 R2, RZ, RZ, UR8 ;  /* 0x00000008ff027e24 */ /* 0x000fe2000f8e00ff */
[----:B------:R-:W-:Y:S01]  /*9660*/  UIADD3 UR11, UR11, 0x40, URZ ;  /* 0x000000400b0b7890 */ /* 0x000fe2000fffe03f */
[----:B------:R-:W-:Y:S01]  /*9670*/  IMAD.U32 R3, RZ, RZ, UR15 ;  /* 0x0000000fff037e24 */ /* 0x000fe2000f8e00ff */
[----:B------:R-:W-:Y:S01]  /*9680*/  UIADD3 UR10, UR10, 0x40, URZ ;  /* 0x000000400a0a7890 */ /* 0x000fe2000fffe03f */
[----:B------:R-:W-:Y:S01]  /*9690*/  IMAD.U32 R4, RZ, RZ, UR12 ;  /* 0x0000000cff047e24 */ /* 0x000fe2000f8e00ff */
[----:B------:R-:W-:Y:S02]  /*96a0*/  UIADD3 UR9, UR9, 0x40, URZ ;  /* 0x0000004009097890 */ /* 0x000fe4000fffe03f */
[----:B------:R-:W-:Y:S01]  /*96b0*/  USEL UR8, URZ, 0x1, UP0 ;  /* 0x000000013f087887 */ /* 0x000fe20008000000 */
[----:B------:R-:W-:-:S02]  /*96c0*/  IMAD.U32 R5, RZ, RZ, UR11 ;  /* 0x0000000bff057e24 */ /* 0x000fc4000f8e00ff */
[----:B------:R-:W-:Y:S02]  /*96d0*/  IMAD.U32 R7, RZ, RZ, UR10 ;  /* 0x0000000aff077e24 */ /* 0x000fe4000f8e00ff */
[----:B------:R-:W-:Y:S01]  /*96e0*/  IMAD.U32 R6, RZ, RZ, UR9 ;  /* 0x00000009ff067e24 */ /* 0x000fe2000f8e00ff */
[----:B------:R-:W-:Y:S01]  /*96f0*/  LOP3.LUT R0, R0, UR8, RZ, 0x3c, !PT ;  /* 0x0000000800007c12 */ /* 0x000fe2000f8e3cff */
[----:B------:R-:W-:Y:S06]  /*9700*/  @P2 BRA `(.L_x_85) ;  /* 0xffffffe800c42947 */ /* 0x000fec000383ffff */
.L_x_73:
[----:B------:R-:W-:Y:S04]  /*9710*/  BSSY B0, `(.L_x_86) ;  /* 0x0000003000007945 */ /* 0x000fe80003800000 */
[----:B------:R-:W-:Y:S05]  /*9720*/  @!P0 BRA `(.L_x_87) ;  /* 0x0000000000048947 */ /* 0x000fea0003800000 */
[----:B------:R-:W-:-:S04]  /*9730*/  DEPBAR.LE SB0, 0x0 ;  /* 0x000080000000791a */ /* 0x000fc80000000000 */
.L_x_87:
[----:B------:R-:W-:Y:S05]  /*9740*/  BSYNC B0 ;  /* 0x0000000000007941 */ /* 0x000fea0003800000 */
.L_x_86:
[----:B------:R-:W-:-:S04]  /*9750*/  ULOP3.LUT UR7, UR7, 0x1, URZ, 0xfc, !UPT ;  /* 0x0000000107077892 */ /* 0x000fc8000f8efc3f */
[----:B------:R-:W-:-:S06]  /*9760*/  UISETP.NE.AND UP0, UPT, UR7, 0x3, UPT ;  /* 0x000000030700788c */ /* 0x000fcc000bf05270 */
[----:B------:R-:W-:-:S13]  /*9770*/  PLOP3.LUT P0, PT, PT, PT, UP0, 0x80, 0x0 ;  /* 0x000000000000781c */ /* 0x000fda0003f0f008 */
[----:B------:R-:W-:Y:S05]  /*9780*/  @!P0 BRA `(.L_x_88) ;  /* 0x0000000000048947 */ /* 0x000fea0003800000 */
[----:B------:R-:W-:Y:S01]  /*9790*/  BPT.TRAP 0x1 ;  /* 0x000000040000795c */ /* 0x000fe20000300000 */
.L_x_88:
[----:B------:R-:W2:Y:S01]  /*97a0*/  S2UR UR5, SR_CgaCtaId ;  /* 0x00000000000579c3 */ /* 0x000ea20000008800 */
[----:B------:R-:W-:Y:S02]  /*97b0*/  UMOV UR4, 0x400 ;  /* 0x0000040000047882 */ /* 0x000fe40000000000 */
[----:B--2---:R-:W-:-:S04]  /*97c0*/  ULEA UR4, UR5, UR4, 0x18 ;  /* 0x0000000405047291 */ /* 0x004fc8000f8ec03f */
[----:B------:R-:W-:-:S04]  /*97d0*/  ULEA UR6, UR6, UR4, 0x3 ;  /* 0x0000000406067291 */ /* 0x000fc8000f8e183f */
[----:B------:R-:W-:-:S04]  /*97e0*/  UIADD3 UR6, UR6, 0x34490, URZ ;  /* 0x0003449006067890 */ /* 0x000fc8000fffe03f */
[----:B------:R-:W-:-:S09]  /*97f0*/  UPRMT UR6, UR5, 0x654, UR6 ;  /* 0x0000065405067896 */ /* 0x000fd20008000006 */
[----:B------:R-:W-:Y:S01]  /*9800*/  SYNCS.ARRIVE.TRANS64.RED.A1T0 RZ, [UR6], RZ ;  /* 0x000000ffffff79a7 */ /* 0x000fe20008100406 */
[----:B------:R-:W-:Y:S05]  /*9810*/  EXIT ;  /* 0x000000000000794d */ /* 0x000fea0003800000 */
.L_x_72:
[----:B------:R-:W1:Y:S01]  /*9820*/  S2UR UR11, SR_CTAID.X ;  /* 0x00000000000b79c3 */ /* 0x000e620000002500 */
[----:B------:R-:W-:Y:S01]  /*9830*/  ELECT P3, URZ, PT ;  /* 0x00000000003f782f */ /* 0x000fe20003860000 */
[----:B------:R-:W-:Y:S01]  /*9840*/  BSSY B0, `(.L_x_89) ;  /* 0x000002c000007945 */ /* 0x000fe20003800000 */
[----:B------:R-:W-:Y:S02]  /*9850*/  IMAD.MOV.U32 R2, RZ, RZ, RZ ;  /* 0x000000ffff027224 */ /* 0x000fe400078e00ff */
[----:B------:R-:W-:-:S03]  /*9860*/  IMAD.MOV.U32 R4, RZ, RZ, RZ ;  /* 0x000000ffff047224 */ /* 0x000fc600078e00ff */
[----:B------:R-:W2:Y:S08]  /*9870*/  S2UR UR28, SR_CTAID.Y ;  /* 0x00000000001c79c3 */ /* 0x000eb00000002600 */
[----:B------:R-:W3:Y:S01]  /*9880*/  S2UR UR29, SR_CTAID.Z ;  /* 0x00000000001d79c3 */ /* 0x000ee20000002700 */
[----:B-1----:R-:W-:Y:S01]  /*9890*/  USHF.L.U32 UR11, UR11, 0x7, URZ ;  /* 0x000000070b0b7899 */ /* 0x002fe2000800063f */
[----:B------:R-:W-:Y:S11]  /*98a0*/  @!P3 BRA `(.L_x_90) ;  /* 0x000000000094b947 */ /* 0x000ff60003800000 */
[----:B------:R-:W1:Y:S01]  /*98b0*/  S2R R4, SR_CgaCtaId ;  /* 0x0000000000047919 */ /* 0x000e620000008800 */
[----:B------:R-:W-:Y:S01]  /*98c0*/  MOV R3, 0x400 ;  /* 0x0000040000037802 */ /* 0x000fe20000000f00 */
[----:B------:R-:W-:-:S03]  /*98d0*/  IMAD.MOV.U32 R5, RZ, RZ, 0x1 ;  /* 0x00000001ff057424 */ /* 0x000fc600078e00ff */
[----:B-1----:R-:W-:Y:S02]  /*98e0*/  LEA R4, R4, R3, 0x18 ;  /* 0x0000000304047211 */ /* 0x002fe400078ec0ff */
[----:B------:R-:W-:-:S04]  /*98f0*/  SHF.L.U32 R3, R5, 0x1f, RZ ;  /* 0x0000001f05037819 */ /* 0x000fc800000006ff */
[----:B------:R-:W1:Y:S02]  /*9900*/  SYNCS.PHASECHK.TRANS64.TRYWAIT P0, [R4+URZ+0x34460], R3 ;  /* 0x03446003040075a7 */ /* 0x000e64000800017f */
[----:B-1----:R-:W-:Y:S05]  /*9910*/  @!P0 BRA `(.L_x_91) ;  /* 0x00000020002c8947 */ /* 0x002fea0003800000 */
.L_x_148:
[----:B------:R-:W-:Y:S01]  /*9920*/  ULOP3.LUT UR5, UR4, 0x2, URZ, 0xfc, !UPT ;  /* 0x0000000204057892 */ /* 0x000fe2000f8efc3f */
[----:B-1----:R-:W-:-:S03]  /*9930*/  @P2 IMAD.MOV.U32 R3, RZ, RZ, 0x4000 ;  /* 0x00004000ff032424 */ /* 0x002fc600078e00ff */
[----:B------:R-:W-:Y:S01]  /*9940*/  UPRMT UR5, UR5, 0x9910, URZ ;  /* 0x0000991005057896 */ /* 0x000fe2000800003f */
[----:B------:R1:W-:Y:S03]  /*9950*/  @P2 SYNCS.ARRIVE.TRANS64 RZ, [R4+URZ+0x34440], R3 ;  /* 0x0344400304ff29a7 */ /* 0x0003e6000800003f */
[----:B------:R-:W-:-:S06]  /*9960*/  UISETP.NE.AND UP0, UPT, UR5, 0x2, UPT ;  /* 0x000000020500788c */ /* 0x000fcc000bf05270 */
[----:B------:R-:W-:-:S13]  /*9970*/  PLOP3.LUT P0, PT, PT, PT, UP0, 0x80, 0x0 ;  /* 0x000000000000781c */ /* 0x000fda0003f0f008 */
[----:B-1----:R-:W-:Y:S05]  /*9980*/  @P0 BRA `(.L_x_92) ;  /* 0x0000000000040947 */ /* 0x002fea0003800000 */
[----:B--23--:R-:W-:Y:S01]  /*9990*/  BPT.TRAP 0x1 ;  /* 0x000000040000795c */ /* 0x00cfe20000300000 */
.L_x_92:
[----:B------:R-:W-:-:S04]  /*99a0*/  LOP3.LUT P0, RZ, R0, 0x1f, RZ, 0xc0, !PT ;  /* 0x0000001f00ff7812 */ /* 0x000fc8000780c0ff */
[----:B------:R-:W-:-:S13]  /*99b0*/  PLOP3.LUT P0, PT, P0, P2, PT, 0x2a, 0x0 ;  /* 0x000000000000781c */ /* 0x000fda0000704572 */
[----:B------:R-:W-:Y:S05]  /*99c0*/  @P0 BRA `(.L_x_93) ;  /* 0x0000000000040947 */ /* 0x000fea0003800000 */
[----:B--23--:R-:W-:Y:S01]  /*99d0*/  BPT.TRAP 0x1 ;  /* 0x000000040000795c */ /* 0x00cfe20000300000 */
.L_x_93:
[----:B------:R-:W-:Y:S01]  /*99e0*/  R2UR UR8, R4 ;  /* 0x00000000040872ca */ /* 0x000fe200000e0000 */
[----:B------:R-:W-:Y:S01]  /*99f0*/  ULDC.64 UR6, c[0x0][0x198] ;  /* 0x0000660000067ab9 */ /* 0x000fe20000000a00 */
[----:B------:R-:W-:Y:S01]  /*9a00*/  UMOV UR14, 0x0 ;  /* 0x00000000000e7882 */ /* 0x000fe20000000000 */
[----:B------:R-:W-:Y:S01]  /*9a10*/  UIADD3 UR6, UP0, UR6, 0x1f0, URZ ;  /* 0x000001f006067890 */ /* 0x000fe2000ff1e03f */
[----:B------:R-:W-:Y:S01]  /*9a20*/  IMAD.MOV.U32 R4, RZ, RZ, 0x1 ;  /* 0x00000001ff047424 */ /* 0x000fe200078e00ff */
[----:B------:R-:W-:Y:S01]  /*9a30*/  UMOV UR15, 0x10000000 ;  /* 0x10000000000f7882 */ /* 0x000fe20000000000 */
[----:B------:R-:W-:Y:S01]  /*9a40*/  UMOV UR10, URZ ;  /* 0x0000003f000a7c82 */ /* 0x000fe20008000000 */
[----:B------:R-:W-:Y:S01]  /*9a50*/  UIADD3.X UR7, URZ, UR7, URZ, UP0, !UPT ;  /* 0x000000073f077290 */ /* 0x000fe200087fe43f */
[----:B--2---:R-:W-:Y:S01]  /*9a60*/  UMOV UR12, UR28 ;  /* 0x0000001c000c7c82 */ /* 0x004fe20008000000 */
[----:B---3--:R-:W-:Y:S01]  /*9a70*/  UMOV UR13, UR29 ;  /* 0x0000001d000d7c82 */ /* 0x008fe20008000000 */
[----:B------:R-:W-:Y:S01]  /*9a80*/  UMOV UR26, 0x40 ;  /* 0x00000040001a7882 */ /* 0x000fe20000000000 */
[----:B------:R-:W-:-:S02]  /*9a90*/  UMOV UR27, UR11 ;  /* 0x0000000b001b7c82 */ /* 0x000fc40008000000 */
[----:B------:R-:W-:Y:S02]  /*9aa0*/  UIADD3 UR9, UR8, 0x34440, URZ ;  /* 0x0003444008097890 */ /* 0x000fe4000fffe03f */
[----:B------:R-:W-:-:S05]  /*9ab0*/  UIADD3 UR24, UR8, 0x2000, URZ ;  /* 0x0000200008187890 */ /* 0x000fca000fffe03f */
[----:B------:R-:W-:Y:S02]  /*9ac0*/  UMOV UR25, UR9 ;  /* 0x0000000900197c82 */ /* 0x000fe40008000000 */
[----:B------:R1:W-:Y:S02]  /*9ad0*/  UTMALDG.4D [UR8], [UR6], desc[UR14] ;  /* 0x00000e08060075b4 */ /* 0x0003e40008019000 */
[----:B------:R1:W-:Y:S02]  /*9ae0*/  UTMALDG.4D [UR24], [UR6], desc[UR14] ;  /* 0x00000e18060075b4 */ /* 0x0003e40008019000 */
[----:B-1----:R-:W-:Y:S01]  /*9af0*/  NOP ;  /* 0x0000000000007918 */ /* 0x002fe20000000000 */
.L_x_90:
[----:B--23--:R-:W-:Y:S05]  /*9b00*/  BSYNC B0 ;  /* 0x0000000000007941 */ /* 0x00cfea0003800000 */
.L_x_89:
[----:B------:R-:W1:Y:S01]  /*9b10*/  LDC R3, c[0x0][0x288] ;  /* 0x0000a200ff037b82 */ /* 0x000e620000000800 */
[----:B------:R-:W-:Y:S01]  /*9b20*/  BSSY B0, `(.L_x_94) ;  /* 0x0000032000007945 */ /* 0x000fe20003800000 */
[----:B-1----:R-:W-:-:S13]  /*9b30*/  ISETP.GT.AND P4, PT, R3, RZ, P3 ;  /* 0x000000ff0300720c */ /* 0x002fda0001f84270 */
[----:B------:R-:W-:Y:S05]  /*9b40*/  @!P4 BRA `(.L_x_95) ;  /* 0x0000000000bcc947 */ /* 0x000fea0003800000 */
[----:B------:R-:W1:Y:S01]  /*9b50*/  S2R R5, SR_CgaCtaId ;  /* 0x0000000000057919 */ /* 0x000e620000008800 */
[----:B------:R-:W-:-:S04]  /*9b60*/  MOV R2, 0x400 ;  /* 0x0000040000027802 */ /* 0x000fc80000000f00 */
[----:B-1----:R-:W-:Y:S01]  /*9b70*/  LEA R5, R5, R2, 0x18 ;  /* 0x0000000205057211 */ /* 0x002fe200078ec0ff */
[----:B------:R-:W-:-:S05]  /*9b80*/  IMAD.MOV.U32 R2, RZ, RZ, 0x1 ;  /* 0x00000001ff027424 */ /* 0x000fca00078e00ff */
[----:B------:R-:W-:-:S04]  /*9b90*/  SHF.L.U32 R2, R2, 0x1f, RZ ;  /* 0x0000001f02027819 */ /* 0x000fc800000006ff */
[----:B------:R-:W1:Y:S02]  /*9ba0*/  SYNCS.PHASECHK.TRANS64.TRYWAIT P0, [R5+URZ+0x34420], R2 ;  /* 0x03442002050075a7 */ /* 0x000e64000800017f */
[----:B-1----:R-:W-:Y:S05]  /*9bb0*/  @!P0 BRA `(.L_x_96) ;  /* 0x0000001c00988947 */ /* 0x002fea0003800000 */
.L_x_149:
[----:B------:R-:W-:Y:S01]  /*9bc0*/  ULOP3.LUT UR5, UR4, 0x2, URZ, 0xfc, !UPT ;  /* 0x0000000204057892 */ /* 0x000fe2000f8efc3f */
[----:B-1----:R-:W-:-:S03]  /*9bd0*/  @P2 IMAD.MOV.U32 R2, RZ, RZ, 0x4100 ;  /* 0x00004100ff022424 */ /* 0x002fc600078e00ff */
[----:B------:R-:W-:Y:S01]  /*9be0*/  UPRMT UR5, UR5, 0x9910, URZ ;  /* 0x0000991005057896 */ /* 0x000fe2000800003f */
[----:B------:R1:W-:Y:S03]  /*9bf0*/  @P2 SYNCS.ARRIVE.TRANS64 RZ, [R5+URZ+0x34400], R2 ;  /* 0x0344000205ff29a7 */ /* 0x0003e6000800003f */
[----:B------:R-:W-:-:S06]  /*9c00*/  UISETP.NE.AND UP0, UPT, UR5, 0x2, UPT ;  /* 0x000000020500788c */ /* 0x000fcc000bf05270 */
[----:B------:R-:W-:-:S13]  /*9c10*/  PLOP3.LUT P0, PT, PT, PT, UP0, 0x80, 0x0 ;  /* 0x000000000000781c */ /* 0x000fda0003f0f008 */
[----:B-1----:R-:W-:Y:S05]  /*9c20*/  @P0 BRA `(.L_x_97) ;  /* 0x0000000000040947 */ /* 0x002fea0003800000 */
[----:B------:R-:W-:Y:S01]  /*9c30*/  BPT.TRAP 0x1 ;  /* 0x000000040000795c */ /* 0x000fe20000300000 */
.L_x_97:
[----:B------:R-:W-:-:S04]  /*9c40*/  LOP3.LUT P0, RZ, R0, 0x1f, RZ, 0xc0, !PT ;  /* 0x0000001f00ff7812 */ /* 0x000fc8000780c0ff */
[----:B------:R-:W-:-:S13]  /*9c50*/  PLOP3.LUT P0, PT, P0, P2, PT, 0x2a, 0x0 ;  /* 0x000000000000781c */ /* 0x000fda0000704572 */
[----:B------:R-:W-:Y:S05]  /*9c60*/  @P0 BRA `(.L_x_98) ;  /* 0x0000000000040947 */ /* 0x000fea0003800000 */
[----:B------:R-:W-:Y:S01]  /*9c70*/  BPT.TRAP 0x1 ;  /* 0x000000040000795c */ /* 0x000fe20000300000 */
.L_x_98:
[----:B------:R-:W-:Y:S01]  /*9c80*/  R2UR UR32, R5 ;  /* 0x00000000052072ca */ /* 0x000fe200000e0000 */
[----:B------:R-:W-:Y:S01]  /*9c90*/  ULDC.64 UR12, c[0x0][0x198] ;  /* 0x00006600000c7ab9 */ /* 0x000fe20000000a00 */
[----:B------:R-:W-:Y:S01]  /*9ca0*/  UMOV UR27, URZ ;  /* 0x0000003f001b7c82 */ /* 0x000fe20008000000 */
[----:B------:R-:W-:Y:S01]  /*9cb0*/  UIADD3 UR6, UP0, UR12, 0xf0, URZ ;  /* 0x000000f00c067890 */ /* 0x000fe2000ff1e03f */
[----:B------:R-:W-:Y:S01]  /*9cc0*/  IMAD.MOV.U32 R2, RZ, RZ, 0x1 ;  /* 0x00000001ff027424 */ /* 0x000fe200078e00ff */
[----:B------:R-:W-:Y:S02]  /*9cd0*/  UIADD3 UR12, UP1, UR12, 0x4f0, URZ ;  /* 0x000004f00c0c7890 */ /* 0x000fe4000ff3e03f */
[----:B------:R-:W-:Y:S02]  /*9ce0*/  UIADD3.X UR7, URZ, UR13, URZ, UP0, !UPT ;  /* 0x0000000d3f077290 */ /* 0x000fe400087fe43f */
[----:B------:R-:W-:Y:S01]  /*9cf0*/  UIADD3.X UR13, URZ, UR13, URZ, UP1, !UPT ;  /* 0x0000000d3f0d7290 */ /* 0x000fe20008ffe43f */
[----:B------:R-:W-:Y:S01]  /*9d00*/  UMOV UR8, 0x0 ;  /* 0x0000000000087882 */ /* 0x000fe20000000000 */
[----:B------:R-:W-:-:S02]  /*9d10*/  UMOV UR9, 0x10000000 ;  /* 0x1000000000097882 */ /* 0x000fc40000000000 */
[----:B------:R-:W-:Y:S02]  /*9d20*/  UIADD3 UR24, UR32, 0x14000, URZ ;  /* 0x0001400020187890 */ /* 0x000fe4000fffe03f */
[----:B------:R-:W-:Y:S02]  /*9d30*/  UIADD3 UR25, UR32, 0x34400, URZ ;  /* 0x0003440020197890 */ /* 0x000fe4000fffe03f */
[----:B------:R-:W-:Y:S02]  /*9d40*/  UIADD3 UR16, UR32, 0x16000, URZ ;  /* 0x0001600020107890 */ /* 0x000fe4000fffe03f */
[----:B------:R-:W-:Y:S01]  /*9d50*/  UIADD3 UR32, UR32, 0x34000, URZ ;  /* 0x0003400020207890 */ /* 0x000fe2000fffe03f */
[----:B------:R-:W-:Y:S01]  /*9d60*/  UMOV UR26, URZ ;  /* 0x0000003f001a7c82 */ /* 0x000fe20008000000 */
[----:B------:R-:W-:Y:S01]  /*9d70*/  UMOV UR18, 0x40 ;  /* 0x0000004000127882 */ /* 0x000fe20000000000 */
[----:B------:R-:W-:Y:S01]  /*9d80*/  UMOV UR20, UR28 ;  /* 0x0000001c00147c82 */ /* 0x000fe20008000000 */
[----:B------:R-:W-:Y:S01]  /*9d90*/  UMOV UR21, UR29 ;  /* 0x0000001d00157c82 */ /* 0x000fe20008000000 */
[----:B------:R-:W-:Y:S01]  /*9da0*/  UMOV UR19, UR27 ;  /* 0x0000001b00137c82 */ /* 0x000fe20008000000 */
[----:B------:R-:W-:Y:S01]  /*9db0*/  UMOV UR17, UR25 ;  /* 0x0000001900117c82 */ /* 0x000fe20008000000 */
[----:B------:R1:W-:Y:S01]  /*9dc0*/  UTMALDG.4D [UR24], [UR6], desc[UR8] ;  /* 0x00000818060075b4 */ /* 0x0003e20008019000 */
[----:B------:R-:W-:Y:S01]  /*9dd0*/  UMOV UR34, URZ ;  /* 0x0000003f00227c82 */ /* 0x000fe20008000000 */
[----:B------:R-:W-:Y:S01]  /*9de0*/  UMOV UR35, UR28 ;  /* 0x0000001c00237c82 */ /* 0x000fe20008000000 */
[----:B------:R-:W-:Y:S01]  /*9df0*/  UMOV UR36, UR29 ;  /* 0x0000001d00247c82 */ /* 0x000fe20008000000 */
[----:B------:R-:W-:Y:S01]  /*9e00*/  UMOV UR33, UR25 ;  /* 0x0000001900217c82 */ /* 0x000fe20008000000 */
[----:B------:R1:W-:Y:S01]  /*9e10*/  UTMALDG.4D [UR16], [UR6], desc[UR8] ;  /* 0x00000810060075b4 */ /* 0x0003e20008019000 */
[----:B------:R1:W-:Y:S02]  /*9e20*/  UTMALDG.3D [UR32], [UR12], desc[UR8] ;  /* 0x000008200c0075b4 */ /* 0x0003e40008011000 */
[----:B-1----:R-:W-:Y:S01]  /*9e30*/  NOP ;  /* 0x0000000000007918 */ /* 0x002fe20000000000 */
.L_x_95:
[----:B------:R-:W-:Y:S05]  /*9e40*/  BSYNC B0 ;  /* 0x0000000000007941 */ /* 0x000fea0003800000 */
.L_x_94:
[----:B------:R-:W-:Y:S01]  /*9e50*/  BSSY B0, `(.L_x_99) ;  /* 0x000002d000007945 */ /* 0x000fe20003800000 */
[----:B------:R-:W-:-:S03]  /*9e60*/  IMAD.MOV.U32 R8, RZ, RZ, RZ ;  /* 0x000000ffff087224 */ /* 0x000fc600078e00ff */
[----:B------:R-:W-:Y:S05]  /*9e70*/  @!P3 BRA `(.L_x_100) ;  /* 0x0000000000a8b947 */ /* 0x000fea0003800000 */
[----:B------:R-:W1:Y:S01]  /*9e80*/  S2R R6, SR_CgaCtaId ;  /* 0x0000000000067919 */ /* 0x000e620000008800 */
[----:B------:R-:W-:-:S04]  /*9e90*/  MOV R5, 0x400 ;  /* 0x0000040000057802 */ /* 0x000fc80000000f00 */
[----:B-1----:R-:W-:Y:S01]  /*9ea0*/  LEA R7, R6, R5, 0x18 ;  /* 0x0000000506077211 */ /* 0x002fe200078ec0ff */
[----:B------:R-:W-:-:S04]  /*9eb0*/  IMAD.MOV.U32 R6, RZ, RZ, 0x1 ;  /* 0x00000001ff067424 */ /* 0x000fc800078e00ff */
[----:B------:R-:W-:Y:S01]  /*9ec0*/  IMAD R5, R4, 0x8, R7 ;  /* 0x0000000804057824 */ /* 0x000fe200078e0207 */
[----:B------:R-:W-:-:S04]  /*9ed0*/  SHF.L.U32 R6, R6, 0x1f, RZ ;  /* 0x0000001f06067819 */ /* 0x000fc800000006ff */
[----:B------:R-:W1:Y:S02]  /*9ee0*/  SYNCS.PHASECHK.TRANS64.TRYWAIT P0, [R5+URZ+0x34460], R6 ;  /* 0x03446006050075a7 */ /* 0x000e64000800017f */
[----:B-1----:R-:W-:Y:S05]  /*9ef0*/  @!P0 BRA `(.L_x_101) ;  /* 0x0000001800dc8947 */ /* 0x002fea0003800000 */
.L_x_150:
        /* <DEDUP_REMOVED lines=8> */
.L_x_102:
[----:B------:R-:W-:-:S04]  /*9f80*/  LOP3.LUT P0, RZ, R0, 0x1f, RZ, 0xc0, !PT ;  /* 0x0000001f00ff7812 */ /* 0x000fc8000780c0ff */
[----:B------:R-:W-:-:S13]  /*9f90*/  PLOP3.LUT P0, PT, P0, P2, PT, 0x2a, 0x0 ;  /* 0x000000000000781c */ /* 0x000fda0000704572 */
[----:B------:R-:W-:Y:S05]  /*9fa0*/  @P0 BRA `(.L_x_103) ;  /* 0x0000000000040947 */ /* 0x000fea0003800000 */
[----:B------:R-:W-:Y:S01]  /*9fb0*/  BPT.TRAP 0x1 ;  /* 0x000000040000795c */ /* 0x000fe20000300000 */
.L_x_103:
[----:B------:R-:W-:Y:S01]  /*9fc0*/  R2UR UR5, R7 ;  /* 0x00000000070572ca */ /* 0x000fe200000e0000 */
[----:B------:R-:W-:Y:S01]  /*9fd0*/  ULDC.64 UR6, c[0x0][0x198] ;  /* 0x0000660000067ab9 */ /* 0x000fe20000000a00 */
[C---:B------:R-:W-:Y:S01]  /*9fe0*/  R2UR UR8, R4.reuse ;  /* 0x00000000040872ca */ /* 0x040fe200000e0000 */
[----:B------:R-:W-:Y:S01]  /*9ff0*/  UIADD3 UR6, UP0, UR6, 0x2f0, URZ ;  /* 0x000002f006067890 */ /* 0x000fe2000ff1e03f */
[----:B------:R-:W-:Y:S01]  /*a000*/  R2UR UR9, R5 ;  /* 0x00000000050972ca */ /* 0x000fe200000e0000 */
[----:B------:R-:W-:Y:S01]  /*a010*/  UMOV UR14, 0x0 ;  /* 0x00000000000e7882 */ /* 0x000fe20000000000 */
[----:B------:R-:W-:Y:S01]  /*a020*/  UMOV UR15, 0x10000000 ;  /* 0x10000000000f7882 */ /* 0x000fe20000000000 */
[----:B------:R-:W-:Y:S01]  /*a030*/  UIADD3.X UR7, URZ, UR7, URZ, UP0, !UPT ;  /* 0x000000073f077290 */ /* 0x000fe200087fe43f */
[----:B------:R-:W-:Y:S01]  /*a040*/  VIADD R4, R4, 0x1 ;  /* 0x0000000104047836 */ /* 0x000fe20000000000 */
[----:B------:R-:W-:Y:S01]  /*a050*/  UMOV UR10, URZ ;  /* 0x0000003f000a7c82 */ /* 0x000fe20008000000 */
[----:B------:R-:W-:Y:S01]  /*a060*/  UMOV UR12, UR28 ;  /* 0x0000001c000c7c82 */ /* 0x000fe20008000000 */
[----:B------:R-:W-:Y:S01]  /*a070*/  UMOV UR13, UR29 ;  /* 0x0000001d000d7c82 */ /* 0x000fe20008000000 */
[----:B------:R-:W-:Y:S01]  /*a080*/  UMOV UR26, 0x40 ;  /* 0x00000040001a7882 */ /* 0x000fe20000000000 */
[----:B------:R-:W-:Y:S01]  /*a090*/  UMOV UR27, UR11 ;  /* 0x0000000b001b7c82 */ /* 0x000fe20008000000 */
[----:B------:R-:W-:Y:S01]  /*a0a0*/  IMAD.MOV.U32 R8, RZ, RZ, 0x40 ;  /* 0x00000040ff087424 */ /* 0x000fe200078e00ff */
[----:B------:R-:W-:-:S02]  /*a0b0*/  ULEA UR8, UR8, UR5, 0xe ;  /* 0x0000000508087291 */ /* 0x000fc4000f8e703f */
[----:B------:R-:W-:Y:S02]  /*a0c0*/  UIADD3 UR9, UR9, 0x34440, URZ ;  /* 0x0003444009097890 */ /* 0x000fe4000fffe03f */
[----:B------:R-:W-:-:S05]  /*a0d0*/  UIADD3 UR24, UR8, 0x2000, URZ ;  /* 0x0000200008187890 */ /* 0x000fca000fffe03f */
[----:B------:R-:W-:Y:S02]  /*a0e0*/  UMOV UR25, UR9 ;  /* 0x0000000900197c82 */ /* 0x000fe40008000000 */
[----:B------:R1:W-:Y:S02]  /*a0f0*/  UTMALDG.4D [UR8], [UR6], desc[UR14] ;  /* 0x00000e08060075b4 */ /* 0x0003e40008019000 */
[----:B------:R1:W-:Y:S02]  /*a100*/  UTMALDG.4D [UR24], [UR6], desc[UR14] ;  /* 0x00000e18060075b4 */ /* 0x0003e40008019000 */
[----:B-1----:R-:W-:Y:S01]  /*a110*/  NOP ;  /* 0x0000000000007918 */ /* 0x002fe20000000000 */
.L_x_100:
[----:B------:R-:W-:Y:S05]  /*a120*/  BSYNC B0 ;  /* 0x0000000000007941 */ /* 0x000fea0003800000 */
.L_x_99:
[----:B------:R-:W-:Y:S01]  /*a130*/  BSSY B0, `(.L_x_104) ;  /* 0x0000032000007945 */ /* 0x000fe20003800000 */
[----:B------:R-:W-:-:S03]  /*a140*/  IMAD.MOV.U32 R5, RZ, RZ, 0x1 ;  /* 0x00000001ff057424 */ /* 0x000fc600078e00ff */
[----:B------:R-:W-:Y:S05]  /*a150*/  @!P3 BRA `(.L_x_105) ;  /* 0x0000000000bcb947 */ /* 0x000fea0003800000 */
[----:B------:R-:W1:Y:S01]  /*a160*/  S2R R6, SR_CgaCtaId ;  /* 0x0000000000067919 */ /* 0x000e620000008800 */
[----:B------:R-:W-:Y:S01]  /*a170*/  MOV R5, 0x400 ;  /* 0x0000040000057802 */ /* 0x000fe20000000f00 */
[----:B------:R-:W-:-:S05]  /*a180*/  IMAD.MOV.U32 R7, RZ, RZ, 0x1 ;  /* 0x00000001ff077424 */ /* 0x000fca00078e00ff */
[----:B------:R-:W-:Y:S02]  /*a190*/  SHF.L.U32 R7, R7, 0x1f, RZ ;  /* 0x0000001f07077819 */ /* 0x000fe400000006ff */
[----:B-1----:R-:W-:-:S05]  /*a1a0*/  LEA R5, R6, R5, 0x18 ;  /* 0x0000000506057211 */ /* 0x002fca00078ec0ff */
[----:B------:R-:W-:-:S04]  /*a1b0*/  IMAD R6, R4, 0x8, R5 ;  /* 0x0000000804067824 */ /* 0x000fc800078e0205 */
[----:B------:R-:W1:Y:S02]  /*a1c0*/  SYNCS.PHASECHK.TRANS64.TRYWAIT P0, [R6+URZ+0x34460], R7 ;  /* 0x03446007060075a7 */ /* 0x000e64000800017f */
[----:B-1----:R-:W-:Y:S05]  /*a1d0*/  @!P0 BRA `(.L_x_106) ;  /* 0x0000001800388947 */ /* 0x002fea0003800000 */
.L_x_151:
        /* <DEDUP_REMOVED lines=8> */
.L_x_107:
[----:B------:R-:W-:-:S04]  /*a260*/  LOP3.LUT P0, RZ, R0, 0x1f, RZ, 0xc0, !PT ;  /* 0x0000001f00ff7812 */ /* 0x000fc8000780c0ff */
[----:B------:R-:W-:-:S13]  /*a270*/  PLOP3.LUT P0, PT, P0, P2, PT, 0x2a, 0x0 ;  /* 0x000000000000781c */ /* 0x000fda0000704572 */
[----:B------:R-:W-:Y:S05]  /*a280*/  @P0 BRA `(.L_x_108) ;  /* 0x0000000000040947 */ /* 0x000fea0003800000 */
[----:B------:R-:W-:Y:S01]  /*a290*/  BPT.TRAP 0x1 ;  /* 0x000000040000795c */ /* 0x000fe20000300000 */
.L_x_108:
[----:B------:R-:W-:Y:S01]  /*a2a0*/  R2UR UR5, R5 ;  /* 0x00000000050572ca */ /* 0x000fe200000e0000 */
[----:B------:R-:W-:Y:S01]  /*a2b0*/  ULDC.64 UR6, c[0x0][0x198] ;  /* 0x0000660000067ab9 */ /* 0x000fe20000000a00 */
[----:B------:R-:W-:Y:S01]  /*a2c0*/  R2UR UR16, R4 ;  /* 0x00000000041072ca */ /* 0x000fe200000e0000 */
[----:B------:R-:W-:Y:S01]  /*a2d0*/  UIADD3 UR6, UP0, UR6, 0x1f0, URZ ;  /* 0x000001f006067890 */ /* 0x000fe2000ff1e03f */
[----:B------:R-:W-:Y:S01]  /*a2e0*/  R2UR UR17, R6 ;  /* 0x00000000061172ca */ /* 0x000fe200000e0000 */
[----:B------:R-:W-:Y:S01]  /*a2f0*/  UMOV UR8, 0x0 ;  /* 0x0000000000087882 */ /* 0x000fe20000000000 */
[----:B------:R-:W-:Y:S01]  /*a300*/  R2UR UR19, R8 ;  /* 0x00000000081372ca */ /* 0x000fe200000e0000 */
[----:B------:R-:W-:Y:S01]  /*a310*/  UIADD3.X UR7, URZ, UR7, URZ, UP0, !UPT ;  /* 0x000000073f077290 */ /* 0x000fe200087fe43f */
[----:B------:R-:W-:Y:S01]  /*a320*/  VIADD R4, R4, 0x1 ;  /* 0x0000000104047836 */ /* 0x000fe20000000000 */
[----:B------:R-:W-:Y:S01]  /*a330*/  UMOV UR9, 0x10000000 ;  /* 0x1000000000097882 */ /* 0x000fe20000000000 */
[----:B------:R-:W-:Y:S01]  /*a340*/  UMOV UR18, URZ ;  /* 0x0000003f00127c82 */ /* 0x000fe20008000000 */
[----:B------:R-:W-:Y:S01]  /*a350*/  UMOV UR20, UR28 ;  /* 0x0000001c00147c82 */ /* 0x000fe20008000000 */
[----:B------:R-:W-:Y:S01]  /*a360*/  UMOV UR21, UR29 ;  /* 0x0000001d00157c82 */ /* 0x000fe20008000000 */
[----:B------:R-:W-:Y:S01]  /*a370*/  UMOV UR26, 0x40 ;  /* 0x00000040001a7882 */ /* 0x000fe20000000000 */
[C---:B------:R-:W-:Y:S01]  /*a380*/  ISETP.NE.AND P5, PT, R4.reuse, 0x4, PT ;  /* 0x000000040400780c */ /* 0x040fe20003fa5270 */
[----:B------:R-:W-:Y:S01]  /*a390*/  ULEA UR16, UR16, UR5, 0xe ;  /* 0x0000000510107291 */ /* 0x000fe2000f8e703f */
[C---:B------:R-:W-:Y:S01]  /*a3a0*/  ISETP.NE.AND P0, PT, R4.reuse, 0x4, PT ;  /* 0x000000040400780c */ /* 0x040fe20003f05270 */
[----:B------:R-:W-:Y:S01]  /*a3b0*/  UIADD3 UR17, UR17, 0x34440, URZ ;  /* 0x0003444011117890 */ /* 0x000fe2000fffe03f */
[----:B------:R-:W-:Y:S01]  /*a3c0*/  SEL R4, R4, RZ, P5 ;  /* 0x000000ff04047207 */ /* 0x000fe20002800000 */
[----:B------:R-:W-:Y:S01]  /*a3d0*/  UIADD3 UR19, UR11, UR19, URZ ;  /* 0x000000130b137290 */ /* 0x000fe2000fffe03f */
[----:B------:R-:W-:Y:S01]  /*a3e0*/  SEL R5, RZ, 0x1, !P0 ;  /* 0x00000001ff057807 */ /* 0x000fe20004000000 */
[----:B------:R-:W-:-:S03]  /*a3f0*/  UIADD3 UR24, UR16, 0x2000, URZ ;  /* 0x0000200010187890 */ /* 0x000fc6000fffe03f */
[----:B------:R-:W-:Y:S02]  /*a400*/  UMOV UR25, UR17 ;  /* 0x0000001100197c82 */ /* 0x000fe40008000000 */
[----:B------:R-:W-:Y:S02]  /*a410*/  UMOV UR27, UR19 ;  /* 0x00000013001b7c82 */ /* 0x000fe40008000000 */
[----:B------:R1:W-:Y:S02]  /*a420*/  UTMALDG.4D [UR16], [UR6], desc[UR8] ;  /* 0x00000810060075b4 */ /* 0x0003e40008019000 */
[----:B------:R1:W-:Y:S02]  /*a430*/  UTMALDG.4D [UR24], [UR6], desc[UR8] ;  /* 0x00000818060075b4 */ /* 0x0003e40008019000 */
[----:B-1----:R-:W-:Y:S01]  /*a440*/  NOP ;  /* 0x0000000000007918 */ /* 0x002fe20000000000 */
.L_x_105:
[----:B------:R-:W-:Y:S05]  /*a450*/  BSYNC B0 ;  /* 0x0000000000007941 */ /* 0x000fea0003800000 */
.L_x_104:
[----:B------:R-:W-:Y:S01]  /*a460*/  BSSY B0, `(.L_x_109) ;  /* 0x0000038000007945 */ /* 0x000fe20003800000 */
[----:B------:R-:W-:-:S03]  /*a470*/  IMAD.MOV.U32 R9, RZ, RZ, RZ ;  /* 0x000000ffff097224 */ /* 0x000fc600078e00ff */
        /* <DEDUP_REMOVED lines=9> */
.L_x_152:
        /* <DEDUP_REMOVED lines=8> */
.L_x_112:
[----:B------:R-:W-:-:S04]  /*a590*/  LOP3.LUT P0, RZ, R0, 0x1f, RZ, 0xc0, !PT ;  /* 0x0000001f00ff7812 */ /* 0x000fc8000780c0ff */
[----:B------:R-:W-:-:S13]  /*a5a0*/  PLOP3.LUT P0, PT, P0, P2, PT, 0x2a, 0x0 ;  /* 0x000000000000781c */ /* 0x000fda0000704572 */
[----:B------:R-:W-:Y:S05]  /*a5b0*/  @P0 BRA `(.L_x_113) ;  /* 0x0000000000040947 */ /* 0x000fea0003800000 */
[----:B------:R-:W-:Y:S01]  /*a5c0*/  BPT.TRAP 0x1 ;  /* 0x000000040000795c */ /* 0x000fe20000300000 */
.L_x_113:
[----:B------:R-:W-:Y:S01]  /*a5d0*/  R2UR UR17, R6 ;  /* 0x00000000061172ca */ /* 0x000fe200000e0000 */
[C-C-:B------:R-:W-:Y:S01]  /*a5e0*/  IMAD R6, R2.reuse, 0x4000, R7.reuse ;  /* 0x0000400002067824 */ /* 0x140fe200078e0207 */
[----:B------:R-:W-:Y:S01]  /*a5f0*/  ULDC.64 UR12, c[0x0][0x198] ;  /* 0x00006600000c7ab9 */ /* 0x000fe20000000a00 */
[C---:B------:R-:W-:Y:S01]  /*a600*/  IMAD R7, R2.reuse, 0x100, R7 ;  /* 0x0000010002077824 */ /* 0x040fe200078e0207 */
[----:B------:R-:W-:Y:S01]  /*a610*/  UIADD3 UR6, UP0, UR12, 0x3f0, URZ ;  /* 0x000003f00c067890 */ /* 0x000fe2000ff1e03f */
[----:B------:R-:W-:Y:S01]  /*a620*/  VIADD R2, R2, 0x1 ;  /* 0x0000000102027836 */ /* 0x000fe20000000000 */
[----:B------:R-:W-:Y:S01]  /*a630*/  R2UR UR24, R6 ;  /* 0x00000000061872ca */ /* 0x000fe200000e0000 */
[----:B------:R-:W-:Y:S01]  /*a640*/  UIADD3 UR12, UP1, UR12, 0x5f0, URZ ;  /* 0x000005f00c0c7890 */ /* 0x000fe2000ff3e03f */
[----:B------:R-:W-:Y:S01]  /*a650*/  R2UR UR32, R7 ;  /* 0x00000000072072ca */ /* 0x000fe200000e0000 */
[----:B------:R-:W-:Y:S01]  /*a660*/  UIADD3.X UR7, URZ, UR13, URZ, UP0, !UPT ;  /* 0x0000000d3f077290 */ /* 0x000fe200087fe43f */
[----:B------:R-:W-:Y:S01]  /*a670*/  IMAD.MOV.U32 R9, RZ, RZ, 0x1 ;  /* 0x00000001ff097424 */ /* 0x000fe200078e00ff */
[----:B------:R-:W-:-:S02]  /*a680*/  UIADD3.X UR13, URZ, UR13, URZ, UP1, !UPT ;  /* 0x0000000d3f0d7290 */ /* 0x000fc40008ffe43f */
[----:B------:R-:W-:Y:S01]  /*a690*/  UIADD3 UR17, UR17, 0x34400, URZ ;  /* 0x0003440011117890 */ /* 0x000fe2000fffe03f */
[----:B------:R-:W-:Y:S01]  /*a6a0*/  UMOV UR19, URZ ;  /* 0x0000003f00137c82 */ /* 0x000fe20008000000 */
[----:B------:R-:W-:Y:S01]  /*a6b0*/  UMOV UR8, 0x0 ;  /* 0x0000000000087882 */ /* 0x000fe20000000000 */
[----:B------:R-:W-:Y:S01]  /*a6c0*/  UMOV UR9, 0x10000000 ;  /* 0x1000000000097882 */ /* 0x000fe20000000000 */
[----:B------:R-:W-:Y:S02]  /*a6d0*/  UMOV UR18, URZ ;  /* 0x0000003f00127c82 */ /* 0x000fe40008000000 */
[----:B------:R-:W-:Y:S02]  /*a6e0*/  UIADD3 UR16, UR24, 0x14000, URZ ;  /* 0x0001400018107890 */ /* 0x000fe4000fffe03f */
[----:B------:R-:W-:Y:S02]  /*a6f0*/  UIADD3 UR24, UR24, 0x16000, URZ ;  /* 0x0001600018187890 */ /* 0x000fe4000fffe03f */
[----:B------:R-:W-:Y:S01]  /*a700*/  UIADD3 UR32, UR32, 0x34000, URZ ;  /* 0x0003400020207890 */ /* 0x000fe2000fffe03f */
[----:B------:R-:W-:Y:S01]  /*a710*/  UMOV UR20, UR28 ;  /* 0x0000001c00147c82 */ /* 0x000fe20008000000 */
[----:B------:R-:W-:Y:S01]  /*a720*/  UMOV UR21, UR29 ;  /* 0x0000001d00157c82 */ /* 0x000fe20008000000 */
[----:B------:R-:W-:Y:S01]  /*a730*/  UMOV UR26, 0x40 ;  /* 0x00000040001a7882 */ /* 0x000fe20000000000 */
        /* <DEDUP_REMOVED lines=10> */
.L_x_110:
[----:B------:R-:W-:Y:S05]  /*a7e0*/  BSYNC B0 ;  /* 0x0000000000007941 */ /* 0x000fea0003800000 */
.L_x_109:
[----:B------:R-:W-:Y:S04]  /*a7f0*/  BSSY B0, `(.L_x_114) ;  /* 0x000002b000007945 */ /* 0x000fe80003800000 */
[----:B------:R-:W-:Y:S05]  /*a800*/  @!P3 BRA `(.L_x_115) ;  /* 0x0000000000a4b947 */ /* 0x000fea0003800000 */
[----:B------:R-:W1:Y:S01]  /*a810*/  S2R R7, SR_CgaCtaId ;  /* 0x0000000000077919 */ /* 0x000e620000008800 */
[----:B------:R-:W-:Y:S02]  /*a820*/  MOV R6, 0x400 ;  /* 0x0000040000067802 */ /* 0x000fe40000000f00 */
[----:B------:R-:W-:Y:S02]  /*a830*/  SHF.L.U32 R5, R5, 0x1f, RZ ;  /* 0x0000001f05057819 */ /* 0x000fe400000006ff */
[----:B-1----:R-:W-:-:S05]  /*a840*/  LEA R7, R7, R6, 0x18 ;  /* 0x0000000607077211 */ /* 0x002fca00078ec0ff */
[----:B------:R-:W-:-:S04]  /*a850*/  IMAD R6, R4, 0x8, R7 ;  /* 0x0000000804067824 */ /* 0x000fc800078e0207 */
[----:B------:R-:W1:Y:S02]  /*a860*/  SYNCS.PHASECHK.TRANS64.TRYWAIT P0, [R6+URZ+0x34460], R5 ;  /* 0x03446005060075a7 */ /* 0x000e64000800017f */
[----:B-1----:R-:W-:Y:S05]  /*a870*/  @!P0 BRA `(.L_x_116) ;  /* 0x0000001000b88947 */ /* 0x002fea0003800000 */
.L_x_153:
        /* <DEDUP_REMOVED lines=8> */
.L_x_117:
[----:B------:R-:W-:-:S04]  /*a900*/  LOP3.LUT P0, RZ, R0, 0x1f, RZ, 0xc0, !PT ;  /* 0x0000001f00ff7812 */ /* 0x000fc8000780c0ff */
[----:B------:R-:W-:-:S13]  /*a910*/  PLOP3.LUT P0, PT, P0, P2, PT, 0x2a, 0x0 ;  /* 0x000000000000781c */ /* 0x000fda0000704572 */
[----:B------:R-:W-:Y:S05]  /*a920*/  @P0 BRA `(.L_x_118) ;  /* 0x0000000000040947 */ /* 0x000fea0003800000 */
[----:B------:R-:W-:Y:S01]  /*a930*/  BPT.TRAP 0x1 ;  /* 0x000000040000795c */ /* 0x000fe20000300000 */
.L_x_118:
        /* <DEDUP_REMOVED lines=8> */
[----:B------:R-:W-:Y:S01]  /*a9c0*/  UMOV UR9, 0x10000000 ;  /* 0x1000000000097882 */ /* 0x000fe20000000000 */
[----:B------:R-:W-:Y:S01]  /*a9d0*/  UMOV UR18, URZ ;  /* 0x0000003f00127c82 */ /* 0x000fe20008000000 */
[----:B------:R-:W-:Y:S01]  /*a9e0*/  UMOV UR20, UR28 ;  /* 0x0000001c00147c82 */ /* 0x000fe20008000000 */
[----:B------:R-:W-:Y:S01]  /*a9f0*/  UMOV UR21, UR29 ;  /* 0x0000001d00157c82 */ /* 0x000fe20008000000 */
[----:B------:R-:W-:-:S03]  /*aa00*/  UMOV UR26, 0x40 ;  /* 0x00000040001a7882 */ /* 0x000fc60000000000 */
[----:B------:R-:W-:Y:S02]  /*aa10*/  ULEA UR16, UR16, UR5, 0xe ;  /* 0x0000000510107291 */ /* 0x000fe4000f8e703f */
[----:B------:R-:W-:Y:S02]  /*aa20*/  UIADD3 UR19, UR11, UR19, URZ ;  /* 0x000000130b137290 */ /* 0x000fe4000fffe03f */
[----:B------:R-:W-:Y:S02]  /*aa30*/  UIADD3 UR17, UR17, 0x34440, URZ ;  /* 0x0003444011117890 */ /* 0x000fe4000fffe03f */
[----:B------:R-:W-:-:S03]  /*aa40*/  UIADD3 UR24, UR16, 0x2000, URZ ;  /* 0x0000200010187890 */ /* 0x000fc6000fffe03f */
[----:B------:R-:W-:Y:S02]  /*aa50*/  UMOV UR27, UR19 ;  /* 0x00000013001b7c82 */ /* 0x000fe40008000000 */
[----:B------:R-:W-:Y:S02]  /*aa60*/  UMOV UR25, UR17 ;  /* 0x0000001100197c82 */ /* 0x000fe40008000000 */
[----:B------:R1:W-:Y:S02]  /*aa70*/  UTMALDG.4D [UR16], [UR6], desc[UR8] ;  /* 0x00000810060075b4 */ /* 0x0003e40008019000 */
[----:B------:R1:W-:Y:S02]  /*aa80*/  UTMALDG.4D [UR24], [UR6], desc[UR8] ;  /* 0x00000818060075b4 */ /* 0x0003e40008019000 */
[----:B-1----:R-:W-:Y:S01]  /*aa90*/  NOP ;  /* 0x0000000000007918 */ /* 0x002fe20000000000 */
.L_x_115:
[----:B------:R-:W-:Y:S05]  /*aaa0*/  BSYNC B0 ;  /* 0x0000000000007941 */ /* 0x000fea0003800000 */
.L_x_114:
[----:B------:R-:W-:-:S13]  /*aab0*/  ISETP.GE.AND P0, PT, R3, 0x41, PT ;  /* 0x000000410300780c */ /* 0x000fda0003f06270 */
[----:B------:R-:W-:Y:S05]  /*aac0*/  @!P0 EXIT ;  /* 0x000000000000894d */ /* 0x000fea0003800000 */
[----:B------:R-:W-:Y:S01]  /*aad0*/  VIADD R3, R3, 0x3f ;  /* 0x0000003f03037836 */ /* 0x000fe20000000000 */
[----:B------:R-:W-:Y:S01]  /*aae0*/  LOP3.LUT P0, RZ, R0, 0x1f, RZ, 0xc0, !PT ;  /* 0x0000001f00ff7812 */ /* 0x000fe2000780c0ff */
[----:B------:R-:W-:Y:S03]  /*aaf0*/  BSSY B0, `(.L_x_119) ;  /* 0x0000098000007945 */ /* 0x000fe60003800000 */
[----:B------:R-:W-:Y:S02]  /*ab00*/  SHF.R.S32.HI R0, RZ, 0x1f, R3 ;  /* 0x0000001fff007819 */ /* 0x000fe40000011403 */
[----:B------:R-:W-:Y:S02]  /*ab10*/  PLOP3.LUT P0, PT, P0, P2, PT, 0x2a, 0x0 ;  /* 0x000000000000781c */ /* 0x000fe40000704572 */
[----:B------:R-:W-:Y:S01]  /*ab20*/  LEA.HI R0, R0, R3, RZ, 0x6 ;  /* 0x0000000300007211 */ /* 0x000fe200078f30ff */
[----:B------:R-:W-:-:S03]  /*ab30*/  IMAD.U32 R3, RZ, RZ, UR4 ;  /* 0x00000004ff037e24 */ /* 0x000fc6000f8e00ff */
[----:B------:R-:W-:Y:S02]  /*ab40*/  SHF.R.S32.HI R4, RZ, 0x6, R0 ;  /* 0x00000006ff047819 */ /* 0x000fe40000011400 */
[----:B------:R-:W-:Y:S01]  /*ab50*/  LOP3.LUT R0, R3, 0x2, RZ, 0xfc, !PT ;  /* 0x0000000203007812 */ /* 0x000fe200078efcff */
[----:B------:R-:W-:Y:S02]  /*ab60*/  IMAD.MOV.U32 R3, RZ, RZ, 0x1 ;  /* 0x00000001ff037424 */ /* 0x000fe400078e00ff */
[----:B------:R-:W-:-:S07]  /*ab70*/  IMAD.SHL.U32 R4, R4, 0x4, RZ ;  /* 0x0000000404047824 */ /* 0x000fce00078e00ff */
.L_x_134:
[----:B------:R-:W-:Y:S04]  /*ab80*/  BSSY B1, `(.L_x_120) ;  /* 0x0000027000017945 */ /* 0x000fe80003800000 */
[----:B------:R-:W-:Y:S05]  /*ab90*/  @!P3 BRA `(.L_x_121) ;  /* 0x000000000094b947 */ /* 0x000fea0003800000 */
[----:B------:R-:W1:Y:S01]  /*aba0*/  S2R R6, SR_CgaCtaId ;  /* 0x0000000000067919 */ /* 0x000e620000008800 */
[----:B------:R-:W-:-:S04]  /*abb0*/  MOV R5, 0x400 ;  /* 0x0000040000057802 */ /* 0x000fc80000000f00 */
[----:B-1----:R-:W-:Y:S02]  /*abc0*/  LEA R7, R6, R5, 0x18 ;  /* 0x0000000506077211 */ /* 0x002fe400078ec0ff */
[----:B------:R-:W-:-:S03]  /*abd0*/  SHF.L.U32 R5, R3, 0x1f, RZ ;  /* 0x0000001f03057819 */ /* 0x000fc600000006ff */
[----:B------:R-:W-:-:S04]  /*abe0*/  IMAD R6, R2, 0x8, R7 ;  /* 0x0000000802067824 */ /* 0x000fc800078e0207 */
[----:B------:R-:W1:Y:S02]  /*abf0*/  SYNCS.PHASECHK.TRANS64.TRYWAIT P4, [R6+URZ+0x34420], R5 ;  /* 0x03442005060075a7 */ /* 0x000e64000808017f */
[----:B-1----:R-:W-:Y:S05]  /*ac00*/  @!P4 BRA `(.L_x_122) ;  /* 0x0000000c00e8c947 */ /* 0x002fea0003800000 */
.L_x_154:
[----:B-1----:R-:W-:-:S04]  /*ac10*/  @P2 IMAD.MOV.U32 R5, RZ, RZ, 0x4100 ;  /* 0x00004100ff052424 */ /* 0x002fc800078e00ff */
[----:B------:R1:W-:Y:S02]  /*ac20*/  @P2 SYNCS.ARRIVE.TRANS64 RZ, [R6+URZ+0x34400], R5 ;  /* 0x0344000506ff29a7 */ /* 0x0003e4000800003f */
[----:B-1----:R-:W-:-:S04]  /*ac30*/  PRMT R5, R0, 0x9910, RZ ;  /* 0x0000991000057816 */ /* 0x002fc800000000ff */
[----:B------:R-:W-:-:S13]  /*ac40*/  ISETP.NE.AND P4, PT, R5, 0x2, PT ;  /* 0x000000020500780c */ /* 0x000fda0003f85270 */
[----:B------:R-:W-:Y:S05]  /*ac50*/  @P4 BRA `(.L_x_123) ;  /* 0x0000000000044947 */ /* 0x000fea0003800000 */
[----:B------:R-:W-:Y:S01]  /*ac60*/  BPT.TRAP 0x1 ;  /* 0x000000040000795c */ /* 0x000fe20000300000 */
.L_x_123:
[----:B------:R-:W-:Y:S05]  /*ac70*/  @P0 BRA `(.L_x_124) ;  /* 0x0000000000040947 */ /* 0x000fea0003800000 */
[----:B------:R-:W-:Y:S01]  /*ac80*/  BPT.TRAP 0x1 ;  /* 0x000000040000795c */ /* 0x000fe20000300000 */
.L_x_124:
[----:B------:R-:W-:Y:S01]  /*ac90*/  IMAD R7, R2, 0x4000, R7 ;  /* 0x0000400002077824 */ /* 0x000fe200078e0207 */
[----:B------:R-:W-:Y:S01]  /*aca0*/  R2UR UR25, R6 ;  /* 0x00000000061972ca */ /* 0x000fe200000e0000 */
[----:B------:R-:W-:Y:S01]  /*acb0*/  ULDC.64 UR6, c[0x0][0x198] ;  /* 0x0000660000067ab9 */ /* 0x000fe20000000a00 */
[----:B------:R-:W-:Y:S01]  /*acc0*/  R2UR UR27, R9 ;  /* 0x00000000091b72ca */ /* 0x000fe200000e0000 */
[----:B------:R-:W-:Y:S01]  /*acd0*/  UIADD3 UR6, UP0, UR6, 0xf0, URZ ;  /* 0x000000f006067890 */ /* 0x000fe2000ff1e03f */
[----:B------:R-:W-:Y:S01]  /*ace0*/  R2UR UR16, R7 ;  /* 0x00000000071072ca */ /* 0x000fe200000e0000 */
[----:B------:R-:W-:Y:S01]  /*acf0*/  UMOV UR8, 0x0 ;  /* 0x0000000000087882 */ /* 0x000fe20000000000 */
[----:B------:R-:W-:Y:S01]  /*ad00*/  UMOV UR9, 0x10000000 ;  /* 0x1000000000097882 */ /* 0x000fe20000000000 */
[----:B------:R-:W-:Y:S01]  /*ad10*/  UIADD3.X UR7, URZ, UR7, URZ, UP0, !UPT ;  /* 0x000000073f077290 */ /* 0x000fe200087fe43f */
[----:B------:R-:W-:Y:S01]  /*ad20*/  UMOV UR26, URZ ;  /* 0x0000003f001a7c82 */ /* 0x000fe20008000000 */
[----:B------:R-:W-:Y:S01]  /*ad30*/  UMOV UR18, 0x40 ;  /* 0x0000004000127882 */ /* 0x000fe20000000000 */
[----:B------:R-:W-:Y:S01]  /*ad40*/  UMOV UR20, UR28 ;  /* 0x0000001c00147c82 */ /* 0x000fe20008000000 */
[----:B------:R-:W-:-:S02]  /*ad50*/  UMOV UR21, UR29 ;  /* 0x0000001d00157c82 */ /* 0x000fc40008000000 */
[----:B------:R-:W-:Y:S02]  /*ad60*/  UIADD3 UR25, UR25, 0x34400, URZ ;  /* 0x0003440019197890 */ /* 0x000fe4000fffe03f */
[----:B------:R-:W-:Y:S02]  /*ad70*/  USHF.L.U32 UR27, UR27, 0x6, URZ ;  /* 0x000000061b1b7899 */ /* 0x000fe4000800063f */
[----:B------:R-:W-:Y:S02]  /*ad80*/  UIADD3 UR24, UR16, 0x14000, URZ ;  /* 0x0001400010187890 */ /* 0x000fe4000fffe03f */
[----:B------:R-:W-:Y:S01]  /*ad90*/  UIADD3 UR16, UR16, 0x16000, URZ ;  /* 0x0001600010107890 */ /* 0x000fe2000fffe03f */
[----:B------:R-:W-:Y:S02]  /*ada0*/  UMOV UR17, UR25 ;  /* 0x0000001900117c82 */ /* 0x000fe40008000000 */
[----:B------:R-:W-:-:S04]  /*adb0*/  UMOV UR19, UR27 ;  /* 0x0000001b00137c82 */ /* 0x000fc80008000000 */
[----:B------:R1:W-:Y:S02]  /*adc0*/  UTMALDG.4D [UR24], [UR6], desc[UR8] ;  /* 0x00000818060075b4 */ /* 0x0003e40008019000 */
[----:B------:R1:W-:Y:S02]  /*add0*/  UTMALDG.4D [UR16], [UR6], desc[UR8] ;  /* 0x00000810060075b4 */ /* 0x0003e40008019000 */
[----:B-1----:R-:W-:Y:S01]  /*ade0*/  NOP ;  /* 0x0000000000007918 */ /* 0x002fe20000000000 */
.L_x_121:
[----:B------:R-:W-:Y:S05]  /*adf0*/  BSYNC B1 ;  /* 0x0000000000017941 */ /* 0x000fea0003800000 */
.L_x_120:
[C---:B------:R-:W-:Y:S01]  /*ae00*/  ISETP.LT.OR P4, PT, R4.reuse, 0x6, !P3 ;  /* 0x000000060400780c */ /* 0x040fe20005f81670 */
[----:B------:R-:W-:Y:S01]  /*ae10*/  BSSY B1, `(.L_x_125) ;  /* 0x000001c000017945 */ /* 0x000fe20003800000 */
[----:B------:R-:W-:-:S11]  /*ae20*/  ISETP.LT.OR P5, PT, R4, 0x7, !P3 ;  /* 0x000000070400780c */ /* 0x000fd60005fa1670 */
[----:B------:R-:W-:Y:S05]  /*ae30*/  @P4 BRA `(.L_x_126) ;  /* 0x0000000000644947 */ /* 0x000fea0003800000 */
[----:B------:R-:W1:Y:S01]  /*ae40*/  S2R R6, SR_CgaCtaId ;  /* 0x0000000000067919 */ /* 0x000e620000008800 */
[----:B------:R-:W-:Y:S01]  /*ae50*/  MOV R5, 0x400 ;  /* 0x0000040000057802 */ /* 0x000fe20000000f00 */
[----:B------:R-:W-:Y:S01]  /*ae60*/  ULDC.64 UR6, c[0x0][0x198] ;  /* 0x0000660000067ab9 */ /* 0x000fe20000000a00 */
[----:B------:R-:W-:Y:S01]  /*ae70*/  R2UR UR18, R9 ;  /* 0x00000000091272ca */ /* 0x000fe200000e0000 */
[----:B------:R-:W-:Y:S01]  /*ae80*/  UIADD3 UR6, UP0, UR6, 0x4f0, URZ ;  /* 0x000004f006067890 */ /* 0x000fe2000ff1e03f */
[----:B------:R-:W-:Y:S01]  /*ae90*/  UMOV UR8, 0x0 ;  /* 0x0000000000087882 */ /* 0x000fe20000000000 */
[----:B------:R-:W-:Y:S02]  /*aea0*/  UMOV UR9, 0x10000000 ;  /* 0x1000000000097882 */ /* 0x000fe40000000000 */
[----:B------:R-:W-:Y:S01]  /*aeb0*/  UIADD3.X UR7, URZ, UR7, URZ, UP0, !UPT ;  /* 0x000000073f077290 */ /* 0x000fe200087fe43f */
[----:B------:R-:W-:Y:S01]  /*aec0*/  UMOV UR19, UR28 ;  /* 0x0000001c00137c82 */ /* 0x000fe20008000000 */
[----:B------:R-:W-:-:S06]  /*aed0*/  UMOV UR20, UR29 ;  /* 0x0000001d00147c82 */ /* 0x000fcc0008000000 */
[----:B------:R-:W-:Y:S01]  /*aee0*/  USHF.L.U32 UR18, UR18, 0x6, URZ ;  /* 0x0000000612127899 */ /* 0x000fe2000800063f */
[----:B-1----:R-:W-:-:S05]  /*aef0*/  LEA R5, R6, R5, 0x18 ;  /* 0x0000000506057211 */ /* 0x002fca00078ec0ff */
[C-C-:B------:R-:W-:Y:S02]  /*af00*/  IMAD R6, R2.reuse, 0x8, R5.reuse ;  /* 0x0000000802067824 */ /* 0x140fe400078e0205 */
[----:B------:R-:W-:-:S03]  /*af10*/  IMAD R5, R2, 0x100, R5 ;  /* 0x0000010002057824 */ /* 0x000fc600078e0205 */
[----:B------:R-:W-:Y:S02]  /*af20*/  R2UR UR17, R6 ;  /* 0x00000000061172ca */ /* 0x000fe400000e0000 */
[----:B------:R-:W-:Y:S01]  /*af30*/  R2UR UR16, R5 ;  /* 0x00000000051072ca */ /* 0x000fe200000e0000 */
[----:B------:R-:W-:-:S05]  /*af40*/  VIADD R5, R2, 0x1 ;  /* 0x0000000102057836 */ /* 0x000fca0000000000 */
[----:B------:R-:W-:-:S04]  /*af50*/  ISETP.NE.AND P4, PT, R5, 0x4, PT ;  /* 0x000000040500780c */ /* 0x000fc80003f85270 */
[----:B------:R-:W-:Y:S01]  /*af60*/  SEL R2, RZ, 0x1, P4 ;  /* 0x00000001ff027807 */ /* 0x000fe20002000000 */
[----:B------:R-:W-:Y:S02]  /*af70*/  UIADD3 UR17, UR17, 0x34400, URZ ;  /* 0x0003440011117890 */ /* 0x000fe4000fffe03f */
[----:B------:R-:W-:Y:S01]  /*af80*/  UIADD3 UR16, UR16, 0x34000, URZ ;  /* 0x0003400010107890 */ /* 0x000fe2000fffe03f */
[----:B------:R-:W-:Y:S02]  /*af90*/  LOP3.LUT R3, R3, R2, RZ, 0x3c, !PT ;  /* 0x0000000203037212 */ /* 0x000fe400078e3cff */
[----:B------:R-:W-:-:S06]  /*afa0*/  SEL R2, R5, RZ, P4 ;  /* 0x000000ff05027207 */ /* 0x000fcc0002000000 */
[----:B------:R1:W-:Y:S02]  /*afb0*/  UTMALDG.3D [UR16], [UR6], desc[UR8] ;  /* 0x00000810060075b4 */ /* 0x0003e40008011000 */
[----:B-1----:R-:W-:Y:S01]  /*afc0*/  NOP ;  /* 0x0000000000007918 */ /* 0x002fe20000000000 */
.L_x_126:
[----:B------:R-:W-:Y:S05]  /*afd0*/  BSYNC B1 ;  /* 0x0000000000017941 */ /* 0x000fea0003800000 */
.L_x_125:
[----:B------:R-:W-:Y:S04]  /*afe0*/  BSSY B1, `(.L_x_127) ;  /* 0x0000027000017945 */ /* 0x000fe80003800000 */
[----:B------:R-:W-:Y:S05]  /*aff0*/  @P5 BRA `(.L_x_128) ;  /* 0x0000000000945947 */ /* 0x000fea0003800000 */
[----:B------:R-:W1:Y:S01]  /*b000*/  S2R R6, SR_CgaCtaId ;  /* 0x0000000000067919 */ /* 0x000e620000008800 */
[----:B------:R-:W-:Y:S02]  /*b010*/  MOV R5, 0x400 ;  /* 0x0000040000057802 */ /* 0x000fe40000000f00 */
[----:B------:R-:W-:Y:S02]  /*b020*/  SHF.L.U32 R7, R3, 0x1f, RZ ;  /* 0x0000001f03077819 */ /* 0x000fe400000006ff */
[----:B-1----:R-:W-:-:S05]  /*b030*/  LEA R5, R6, R5, 0x18 ;  /* 0x0000000506057211 */ /* 0x002fca00078ec0ff */
[----:B------:R-:W-:-:S04]  /*b040*/  IMAD R6, R2, 0x8, R5 ;  /* 0x0000000802067824 */ /* 0x000fc800078e0205 */
[----:B------:R-:W1:Y:S02]  /*b050*/  SYNCS.PHASECHK.TRANS64.TRYWAIT P4, [R6+URZ+0x34420], R7 ;  /* 0x03442007060075a7 */ /* 0x000e64000808017f */
[----:B-1----:R-:W-:Y:S05]  /*b060*/  @!P4 BRA `(.L_x_129) ;  /* 0x0000000800e4c947 */ /* 0x002fea0003800000 */
.L_x_155:
[----:B-1----:R-:W-:-:S04]  /*b070*/  @P1 IMAD.MOV.U32 R7, RZ, RZ, 0x4100 ;  /* 0x00004100ff071424 */ /* 0x002fc800078e00ff */
[----:B------:R1:W-:Y:S02]  /*b080*/  @P1 SYNCS.ARRIVE.TRANS64 RZ, [R6+URZ+0x34400], R7 ;  /* 0x0344000706ff19a7 */ /* 0x0003e4000800003f */
[----:B-1----:R-:W-:-:S04]  /*b090*/  PRMT R7, R0, 0x9910, RZ ;  /* 0x0000991000077816 */ /* 0x002fc800000000ff */
[----:B------:R-:W-:-:S13]  /*b0a0*/  ISETP.NE.AND P4, PT, R7, 0x2, PT ;  /* 0x000000020700780c */ /* 0x000fda0003f85270 */
[----:B------:R-:W-:Y:S05]  /*b0b0*/  @P4 BRA `(.L_x_130) ;  /* 0x0000000000044947 */ /* 0x000fea0003800000 */
[----:B------:R-:W-:Y:S01]  /*b0c0*/  BPT.TRAP 0x1 ;  /* 0x000000040000795c */ /* 0x000fe20000300000 */
.L_x_130:
[----:B------:R-:W-:Y:S05]  /*b0d0*/  @P0 BRA `(.L_x_131) ;  /* 0x0000000000040947 */ /* 0x000fea0003800000 */
[----:B------:R-:W-:Y:S01]  /*b0e0*/  BPT.TRAP 0x1 ;  /* 0x000000040000795c */ /* 0x000fe20000300000 */
.L_x_131:
        /* <DEDUP_REMOVED lines=22> */
.L_x_128:
[----:B------:R-:W-:Y:S05]  /*b250*/  BSYNC B1 ;  /* 0x0000000000017941 */ /* 0x000fea0003800000 */
.L_x_127:
[----:B------:R-:W-:Y:S01]  /*b260*/  ISETP.LT.OR P4, PT, R4, 0x8, !P3 ;  /* 0x000000080400780c */ /* 0x000fe20005f81670 */
[----:B------:R-:W-:-:S12]  /*b270*/  BSSY B1, `(.L_x_132) ;  /* 0x000001c000017945 */ /* 0x000fd80003800000 */
[----:B------:R-:W-:Y:S05]  /*b280*/  @P4 BRA `(.L_x_133) ;  /* 0x0000000000684947 */ /* 0x000fea0003800000 */
[----:B------:R-:W1:Y:S01]  /*b290*/  S2R R6, SR_CgaCtaId ;  /* 0x0000000000067919 */ /* 0x000e620000008800 */
[----:B------:R-:W-:Y:S01]  /*b2a0*/  MOV R5, 0x400 ;  /* 0x0000040000057802 */ /* 0x000fe20000000f00 */
[----:B------:R-:W-:Y:S01]  /*b2b0*/  ULDC.64 UR6, c[0x0][0x198] ;  /* 0x0000660000067ab9 */ /* 0x000fe20000000a00 */
[C---:B------:R-:W-:Y:S01]  /*b2c0*/  R2UR UR18, R9.reuse ;  /* 0x00000000091272ca */ /* 0x040fe200000e0000 */
[----:B------:R-:W-:Y:S01]  /*b2d0*/  UIADD3 UR6, UP0, UR6, 0x5f0, URZ ;  /* 0x000005f006067890 */ /* 0x000fe2000ff1e03f */
[----:B------:R-:W-:Y:S01]  /*b2e0*/  VIADD R9, R9, 0x1 ;  /* 0x0000000109097836 */ /* 0x000fe20000000000 */
[----:B------:R-:W-:Y:S01]  /*b2f0*/  UMOV UR8, 0x0 ;  /* 0x0000000000087882 */ /* 0x000fe20000000000 */
[----:B------:R-:W-:Y:S01]  /*b300*/  UMOV UR9, 0x10000000 ;  /* 0x1000000000097882 */ /* 0x000fe20000000000 */
[----:B------:R-:W-:Y:S01]  /*b310*/  UIADD3.X UR7, URZ, UR7, URZ, UP0, !UPT ;  /* 0x000000073f077290 */ /* 0x000fe200087fe43f */
[----:B------:R-:W-:Y:S01]  /*b320*/  UMOV UR19, UR28 ;  /* 0x0000001c00137c82 */ /* 0x000fe20008000000 */
[----:B------:R-:W-:-:S06]  /*b330*/  UMOV UR20, UR29 ;  /* 0x0000001d00147c82 */ /* 0x000fcc0008000000 */
[----:B------:R-:W-:Y:S01]  /*b340*/  USHF.L.U32 UR18, UR18, 0x6, URZ ;  /* 0x0000000612127899 */ /* 0x000fe2000800063f */
[----:B-1----:R-:W-:-:S05]  /*b350*/  LEA R5, R6, R5, 0x18 ;  /* 0x0000000506057211 */ /* 0x002fca00078ec0ff */
[C-C-:B------:R-:W-:Y:S02]  /*b360*/  IMAD R6, R2.reuse, 0x8, R5.reuse ;  /* 0x0000000802067824 */ /* 0x140fe400078e0205 */
[C---:B------:R-:W-:Y:S02]  /*b370*/  IMAD R5, R2.reuse, 0x100, R5 ;  /* 0x0000010002057824 */ /* 0x040fe400078e0205 */
[----:B------:R-:W-:Y:S01]  /*b380*/  VIADD R2, R2, 0x1 ;  /* 0x0000000102027836 */ /* 0x000fe20000000000 */
[----:B------:R-:W-:Y:S02]  /*b390*/  R2UR UR17, R6 ;  /* 0x00000000061172ca */ /* 0x000fe400000e0000 */
[----:B------:R-:W-:Y:S02]  /*b3a0*/  R2UR UR16, R5 ;  /* 0x00000000051072ca */ /* 0x000fe400000e0000 */
[----:B------:R-:W-:-:S04]  /*b3b0*/  ISETP.NE.AND P4, PT, R2, 0x4, PT ;  /* 0x000000040200780c */ /* 0x000fc80003f85270 */
[----:B------:R-:W-:Y:S02]  /*b3c0*/  SEL R6, RZ, 0x1, P4 ;  /* 0x00000001ff067807 */ /* 0x000fe40002000000 */
[----:B------:R-:W-:Y:S02]  /*b3d0*/  SEL R2, R2, RZ, P4 ;  /* 0x000000ff02027207 */ /* 0x000fe40002000000 */
[----:B------:R-:W-:Y:S01]  /*b3e0*/  LOP3.LUT R3, R3, R6, RZ, 0x3c, !PT ;  /* 0x0000000603037212 */ /* 0x000fe200078e3cff */
[----:B------:R-:W-:Y:S02]  /*b3f0*/  UIADD3 UR17, UR17, 0x34400, URZ ;  /* 0x0003440011117890 */ /* 0x000fe4000fffe03f */
[----:B------:R-:W-:-:S09]  /*b400*/  UIADD3 UR16, UR16, 0x34000, URZ ;  /* 0x0003400010107890 */ /* 0x000fd2000fffe03f */
[----:B------:R1:W-:Y:S02]  /*b410*/  UTMALDG.3D [UR16], [UR6], desc[UR8] ;  /* 0x00000810060075b4 */ /* 0x0003e40008011000 */
[----:B-1----:R-:W-:Y:S01]  /*b420*/  NOP ;  /* 0x0000000000007918 */ /* 0x002fe20000000000 */
.L_x_133:
[----:B------:R-:W-:Y:S05]  /*b430*/  BSYNC B1 ;  /* 0x0000000000017941 */ /* 0x000fea0003800000 */
.L_x_132:
[C---:B------:R-:W-:Y:S01]  /*b440*/  ISETP.GT.AND P4, PT, R4.reuse, 0x8, PT ;  /* 0x000000080400780c */ /* 0x040fe20003f84270 */
[----:B------:R-:W-:-:S12]  /*b450*/  VIADD R4, R4, 0xfffffffc ;  /* 0xfffffffc04047836 */ /* 0x000fd80000000000 */
[----:B------:R-:W-:Y:S05]  /*b460*/  @P4 BRA `(.L_x_134) ;  /* 0xfffffff400c44947 */ /* 0x000fea000383ffff */
[----:B------:R-:W-:Y:S05]  /*b470*/  BSYNC B0 ;  /* 0x0000000000007941 */ /* 0x000fea0003800000 */
.L_x_119:
[----:B------:R-:W-:Y:S05]  /*b480*/  EXIT ;  /* 0x000000000000794d */ /* 0x000fea0003800000 */
.L_x_15:
[----:B--2---:R-:W-:-:S04]  /*b490*/  IMAD.U32 R3, RZ, RZ, UR8 ;  /* 0x00000008ff037e24 */ /* 0x004fc8000f8e00ff */
[----:B------:R2:W3:Y:S03]  /*b4a0*/  SYNCS.PHASECHK.TRANS64.TRYWAIT P1, [R3+URZ+0x34440], R2 ;  /* 0x03444002030075a7 */ /* 0x0004e6000802017f */
[----:B---3--:R-:W-:Y:S05]  /*b4b0*/  @!P1 NANOSLEEP.SYNCS 0x989680 ;  /* 0x009896800000995d */ /* 0x008fea0003900000 */
[----:B------:R-:W3:Y:S02]  /*b4c0*/  @!P1 SYNCS.PHASECHK.TRANS64 P1, [R3+URZ+0x34440], R2 ;  /* 0x03444002030095a7 */ /* 0x000ee4000802007f */
[----:B---3--:R-:W-:Y:S05]  /*b4d0*/  @!P1 BRA `(.L_x_15) ;  /* 0xfffffffc00ec9947 */ /* 0x008fea000383ffff */
[----:B------:R-:W-:Y:S05]  /*b4e0*/  BRA `(.L_x_135) ;  /* 0xffffff5800607947 */ /* 0x000fea000383ffff */
.L_x_17:
[----:B--2---:R-:W-:-:S04]  /*b4f0*/  IMAD.U32 R5, RZ, RZ, UR8 ;  /* 0x00000008ff057e24 */ /* 0x004fc8000f8e00ff */
[----:B------:R2:W3:Y:S03]  /*b500*/  SYNCS.PHASECHK.TRANS64.TRYWAIT P1, [R5+URZ+0x34448], R2 ;  /* 0x03444802050075a7 */ /* 0x0004e6000802017f */
[----:B---3--:R-:W-:Y:S05]  /*b510*/  @!P1 NANOSLEEP.SYNCS 0x989680 ;  /* 0x009896800000995d */ /* 0x008fea0003900000 */
[----:B------:R-:W3:Y:S02]  /*b520*/  @!P1 SYNCS.PHASECHK.TRANS64 P1, [R5+URZ+0x34448], R2 ;  /* 0x03444802050095a7 */ /* 0x000ee4000802007f */
[----:B---3--:R-:W-:Y:S05]  /*b530*/  @!P1 BRA `(.L_x_17) ;  /* 0xfffffffc00ec9947 */ /* 0x008fea000383ffff */
[----:B------:R-:W-:Y:S05]  /*b540*/  BRA `(.L_x_136) ;  /* 0xffffff58006c7947 */ /* 0x000fea000383ffff */
.L_x_20:
[----:B-1----:R-:W-:-:S04]  /*b550*/  IMAD.U32 R3, RZ, RZ, UR14 ;  /* 0x0000000eff037e24 */ /* 0x002fc8000f8e00ff */
[----:B------:R1:W2:Y:S03]  /*b560*/  SYNCS.PHASECHK.TRANS64.TRYWAIT P1, [R3+URZ+0x34400], R2 ;  /* 0x03440002030075a7 */ /* 0x0002a6000802017f */
[----:B--2---:R-:W-:Y:S05]  /*b570*/  @!P1 NANOSLEEP.SYNCS 0x989680 ;  /* 0x009896800000995d */ /* 0x004fea0003900000 */
[----:B------:R-:W2:Y:S02]  /*b580*/  @!P1 SYNCS.PHASECHK.TRANS64 P1, [R3+URZ+0x34400], R2 ;  /* 0x03440002030095a7 */ /* 0x000ea4000802007f */
[----:B--2---:R-:W-:Y:S05]  /*b590*/  @!P1 BRA `(.L_x_20) ;  /* 0xfffffffc00ec9947 */ /* 0x004fea000383ffff */
[----:B------:R-:W-:Y:S05]  /*b5a0*/  BRA `(.L_x_137) ;  /* 0xffffff6000287947 */ /* 0x000fea000383ffff */
.L_x_22:
[----:B-1----:R-:W-:-:S04]  /*b5b0*/  IMAD.U32 R3, RZ, RZ, UR16 ;  /* 0x00000010ff037e24 */ /* 0x002fc8000f8e00ff */
[----:B------:R1:W2:Y:S03]  /*b5c0*/  SYNCS.PHASECHK.TRANS64.TRYWAIT P1, [R3+URZ+0x34400], R2 ;  /* 0x03440002030075a7 */ /* 0x0002a6000802017f */
[----:B--2---:R-:W-:Y:S05]  /*b5d0*/  @!P1 NANOSLEEP.SYNCS 0x989680 ;  /* 0x009896800000995d */ /* 0x004fea0003900000 */
[----:B------:R-:W2:Y:S02]  /*b5e0*/  @!P1 SYNCS.PHASECHK.TRANS64 P1, [R3+URZ+0x34400], R2 ;  /* 0x03440002030095a7 */ /* 0x000ea4000802007f */
[----:B--2---:R-:W-:Y:S05]  /*b5f0*/  @!P1 BRA `(.L_x_22) ;  /* 0xfffffffc00ec9947 */ /* 0x004fea000383ffff */
[----:B------:R-:W-:Y:S05]  /*b600*/  BRA `(.L_x_138) ;  /* 0xffffff6400487947 */ /* 0x000fea000383ffff */
.L_x_23:
[----:B-1----:R-:W-:-:S04]  /*b610*/  IMAD.U32 R4, RZ, RZ, UR15 ;  /* 0x0000000fff047e24 */ /* 0x002fc8000f8e00ff */
[----:B------:R1:W2:Y:S03]  /*b620*/  SYNCS.PHASECHK.TRANS64.TRYWAIT P1, [R4+URZ], R13 ;  /* 0x0000000d040075a7 */ /* 0x0002a6000802017f */
[----:B--2---:R-:W-:Y:S05]  /*b630*/  @!P1 NANOSLEEP.SYNCS 0x989680 ;  /* 0x009896800000995d */ /* 0x004fea0003900000 */
[----:B------:R-:W2:Y:S02]  /*b640*/  @!P1 SYNCS.PHASECHK.TRANS64 P1, [R4+URZ], R13 ;  /* 0x0000000d040095a7 */ /* 0x000ea4000802007f */
[----:B--2---:R-:W-:Y:S05]  /*b650*/  @!P1 BRA `(.L_x_23) ;  /* 0xfffffffc00ec9947 */ /* 0x004fea000383ffff */
[----:B------:R-:W-:Y:S05]  /*b660*/  BRA `(.L_x_139) ;  /* 0xffffff7000347947 */ /* 0x000fea000383ffff */
.L_x_25:
[----:B-1----:R-:W-:-:S04]  /*b670*/  IMAD.U32 R35, RZ, RZ, UR14 ;  /* 0x0000000eff237e24 */ /* 0x002fc8000f8e00ff */
[----:B------:R1:W2:Y:S03]  /*b680*/  SYNCS.PHASECHK.TRANS64.TRYWAIT P1, [R35+URZ+0x344a0], R2 ;  /* 0x0344a002230075a7 */ /* 0x0002a6000802017f */
[----:B--2---:R-:W-:Y:S05]  /*b690*/  @!P1 NANOSLEEP.SYNCS 0x989680 ;  /* 0x009896800000995d */ /* 0x004fea0003900000 */
[----:B------:R-:W2:Y:S02]  /*b6a0*/  @!P1 SYNCS.PHASECHK.TRANS64 P1, [R35+URZ+0x344a0], R2 ;  /* 0x0344a002230095a7 */ /* 0x000ea4000802007f */
[----:B--2---:R-:W-:Y:S05]  /*b6b0*/  @!P1 BRA `(.L_x_25) ;  /* 0xfffffffc00ec9947 */ /* 0x004fea000383ffff */
[----:B------:R-:W-:Y:S05]  /*b6c0*/  BRA `(.L_x_24) ;  /* 0xffffff8400e87947 */ /* 0x000fea000383ffff */
.L_x_29:
[----:B-12---:R-:W-:-:S04]  /*b6d0*/  IMAD.U32 R3, RZ, RZ, UR14 ;  /* 0x0000000eff037e24 */ /* 0x006fc8000f8e00ff */
[----:B------:R1:W2:Y:S03]  /*b6e0*/  SYNCS.PHASECHK.TRANS64.TRYWAIT P1, [R3+URZ+0x34490], R2 ;  /* 0x03449002030075a7 */ /* 0x0002a6000802017f */
[----:B--2---:R-:W-:Y:S05]  /*b6f0*/  @!P1 NANOSLEEP.SYNCS 0x989680 ;  /* 0x009896800000995d */ /* 0x004fea0003900000 */
[----:B------:R-:W2:Y:S02]  /*b700*/  @!P1 SYNCS.PHASECHK.TRANS64 P1, [R3+URZ+0x34490], R2 ;  /* 0x03449002030095a7 */ /* 0x000ea4000802007f */
[----:B--2---:R-:W-:Y:S05]  /*b710*/  @!P1 BRA `(.L_x_29) ;  /* 0xfffffffc00ec9947 */ /* 0x004fea000383ffff */
[----:B------:R-:W-:Y:S05]  /*b720*/  BRA `(.L_x_140) ;  /* 0xffffff8c00087947 */ /* 0x000fea000383ffff */
.L_x_32:
[----:B-12---:R-:W-:-:S04]  /*b730*/  IMAD.U32 R3, RZ, RZ, UR14 ;  /* 0x0000000eff037e24 */ /* 0x006fc8000f8e00ff */
[----:B------:R1:W2:Y:S03]  /*b740*/  SYNCS.PHASECHK.TRANS64.TRYWAIT P1, [R3+URZ], R2 ;  /* 0x00000002030075a7 */ /* 0x0002a6000802017f */
[----:B--2---:R-:W-:Y:S05]  /*b750*/  @!P1 NANOSLEEP.SYNCS 0x989680 ;  /* 0x009896800000995d */ /* 0x004fea0003900000 */
[----:B------:R-:W2:Y:S02]  /*b760*/  @!P1 SYNCS.PHASECHK.TRANS64 P1, [R3+URZ], R2 ;  /* 0x00000002030095a7 */ /* 0x000ea4000802007f */
[----:B--2---:R-:W-:Y:S05]  /*b770*/  @!P1 BRA `(.L_x_32) ;  /* 0xfffffffc00ec9947 */ /* 0x004fea000383ffff */
[----:B------:R-:W-:Y:S05]  /*b780*/  BRA `(.L_x_141) ;  /* 0xffffff8c00187947 */ /* 0x000fea000383ffff */
.L_x_34:
[----:B-1----:R-:W-:-:S04]  /*b790*/  IMAD.U32 R3, RZ, RZ, UR18 ;  /* 0x00000012ff037e24 */ /* 0x002fc8000f8e00ff */
[----:B------:R1:W2:Y:S03]  /*b7a0*/  SYNCS.PHASECHK.TRANS64.TRYWAIT P2, [R3+URZ+0x34490], R2 ;  /* 0x03449002030075a7 */ /* 0x0002a6000804017f */
[----:B--2---:R-:W-:Y:S05]  /*b7b0*/  @!P2 NANOSLEEP.SYNCS 0x989680 ;  /* 0x009896800000a95d */ /* 0x004fea0003900000 */
[----:B------:R-:W2:Y:S02]  /*b7c0*/  @!P2 SYNCS.PHASECHK.TRANS64 P2, [R3+URZ+0x34490], R2 ;  /* 0x034490020300a5a7 */ /* 0x000ea4000804007f */
[----:B--2---:R-:W-:Y:S05]  /*b7d0*/  @!P2 BRA `(.L_x_34) ;  /* 0xfffffffc00eca947 */ /* 0x004fea000383ffff */
[----:B------:R-:W-:Y:S05]  /*b7e0*/  BRA `(.L_x_142) ;  /* 0xffffff9000a47947 */ /* 0x000fea000383ffff */
.L_x_46:
[----:B-1----:R-:W-:-:S04]  /*b7f0*/  IMAD.U32 R3, RZ, RZ, UR4 ;  /* 0x00000004ff037e24 */ /* 0x002fc8000f8e00ff */
[----:B------:R1:W2:Y:S03]  /*b800*/  SYNCS.PHASECHK.TRANS64.TRYWAIT P0, [R3+URZ+0x34490], R0 ;  /* 0x03449000030075a7 */ /* 0x0002a6000800017f */
[----:B--2---:R-:W-:Y:S05]  /*b810*/  @!P0 NANOSLEEP.SYNCS 0x989680 ;  /* 0x009896800000895d */ /* 0x004fea0003900000 */
[----:B------:R-:W2:Y:S02]  /*b820*/  @!P0 SYNCS.PHASECHK.TRANS64 P0, [R3+URZ+0x34490], R0 ;  /* 0x03449000030085a7 */ /* 0x000ea4000800007f */
[----:B--2---:R-:W-:Y:S05]  /*b830*/  @!P0 BRA `(.L_x_46) ;  /* 0xfffffffc00ec8947 */ /* 0x004fea000383ffff */
[----:B------:R-:W-:Y:S05]  /*b840*/  BRA `(.L_x_143) ;  /* 0xffffffa400707947 */ /* 0x000fea000383ffff */
.L_x_48:
[----:B-1----:R-:W-:-:S04]  /*b850*/  IMAD.U32 R3, RZ, RZ, UR6 ;  /* 0x00000006ff037e24 */ /* 0x002fc8000f8e00ff */
[----:B------:R1:W2:Y:S03]  /*b860*/  SYNCS.PHASECHK.TRANS64.TRYWAIT P0, [R3+URZ+0x34490], R0 ;  /* 0x03449000030075a7 */ /* 0x0002a6000800017f */
[----:B--2---:R-:W-:Y:S05]  /*b870*/  @!P0 NANOSLEEP.SYNCS 0x989680 ;  /* 0x009896800000895d */ /* 0x004fea0003900000 */
[----:B------:R-:W2:Y:S02]  /*b880*/  @!P0 SYNCS.PHASECHK.TRANS64 P0, [R3+URZ+0x34490], R0 ;  /* 0x03449000030085a7 */ /* 0x000ea4000800007f */
[----:B--2---:R-:W-:Y:S05]  /*b890*/  @!P0 BRA `(.L_x_48) ;  /* 0xfffffffc00ec8947 */ /* 0x004fea000383ffff */
[----:B------:R-:W-:Y:S05]  /*b8a0*/  BRA `(.L_x_144) ;  /* 0xffffffa400887947 */ /* 0x000fea000383ffff */
.L_x_49:
[----:B-1----:R-:W-:-:S04]  /*b8b0*/  IMAD.U32 R3, RZ, RZ, UR4 ;  /* 0x00000004ff037e24 */ /* 0x002fc8000f8e00ff */
[----:B------:R1:W2:Y:S03]  /*b8c0*/  SYNCS.PHASECHK.TRANS64.TRYWAIT P0, [R3+URZ+0x344a0], R2 ;  /* 0x0344a002030075a7 */ /* 0x0002a6000800017f */
[----:B--2---:R-:W-:Y:S05]  /*b8d0*/  @!P0 NANOSLEEP.SYNCS 0x989680 ;  /* 0x009896800000895d */ /* 0x004fea0003900000 */
[----:B------:R-:W2:Y:S02]  /*b8e0*/  @!P0 SYNCS.PHASECHK.TRANS64 P0, [R3+URZ+0x344a0], R2 ;  /* 0x0344a002030085a7 */ /* 0x000ea4000800007f */
[----:B--2---:R-:W-:Y:S05]  /*b8f0*/  @!P0 BRA `(.L_x_49) ;  /* 0xfffffffc00ec8947 */ /* 0x004fea000383ffff */
[----:B------:R-:W-:Y:S05]  /*b900*/  BRA `(.L_x_145) ;  /* 0xffffffa400907947 */ /* 0x000fea000383ffff */
.L_x_75:
[----:B-1----:R-:W-:-:S04]  /*b910*/  IMAD.U32 R3, RZ, RZ, UR4 ;  /* 0x00000004ff037e24 */ /* 0x002fc8000f8e00ff */
[----:B------:R1:W2:Y:S03]  /*b920*/  SYNCS.PHASECHK.TRANS64.TRYWAIT P2, [R3+URZ+0x34480], R0 ;  /* 0x03448000030075a7 */ /* 0x0002a6000804017f */
[----:B--2---:R-:W-:Y:S05]  /*b930*/  @!P2 NANOSLEEP.SYNCS 0x989680 ;  /* 0x009896800000a95d */ /* 0x004fea0003900000 */
[----:B------:R-:W2:Y:S02]  /*b940*/  @!P2 SYNCS.PHASECHK.TRANS64 P2, [R3+URZ+0x34480], R0 ;  /* 0x034480000300a5a7 */ /* 0x000ea4000804007f */
[----:B--2---:R-:W-:Y:S05]  /*b950*/  @!P2 BRA `(.L_x_75) ;  /* 0xfffffffc00eca947 */ /* 0x004fea000383ffff */
[----:B------:R-:W-:Y:S05]  /*b960*/  BRA `(.L_x_146) ;  /* 0xffffffbc00bc7947 */ /* 0x000fea000383ffff */
.L_x_79:
[----:B-1----:R-:W-:-:S04]  /*b970*/  IMAD.U32 R9, RZ, RZ, UR8 ;  /* 0x00000008ff097e24 */ /* 0x002fc8000f8e00ff */
[----:B------:R1:W2:Y:S03]  /*b980*/  SYNCS.PHASECHK.TRANS64.TRYWAIT P2, [R9+URZ+0x34480], R8 ;  /* 0x03448008090075a7 */ /* 0x0002a6000804017f */
[----:B--2---:R-:W-:Y:S05]  /*b990*/  @!P2 NANOSLEEP.SYNCS 0x989680 ;  /* 0x009896800000a95d */ /* 0x004fea0003900000 */
[----:B------:R-:W2:Y:S02]  /*b9a0*/  @!P2 SYNCS.PHASECHK.TRANS64 P2, [R9+URZ+0x34480], R8 ;  /* 0x034480080900a5a7 */ /* 0x000ea4000804007f */
[----:B--2---:R-:W-:Y:S05]  /*b9b0*/  @!P2 BRA `(.L_x_79) ;  /* 0xfffffffc00eca947 */ /* 0x004fea000383ffff */
[----:B------:R-:W-:Y:S05]  /*b9c0*/  BRA `(.L_x_147) ;  /* 0xffffffc8002c7947 */ /* 0x000fea000383ffff */
.L_x_91:
[----:B-1----:R1:W4:Y:S02]  /*b9d0*/  SYNCS.PHASECHK.TRANS64.TRYWAIT P0, [R4+URZ+0x34460], R3 ;  /* 0x03446003040075a7 */ /* 0x002324000800017f */
[----:B----4-:R-:W-:Y:S05]  /*b9e0*/  @!P0 NANOSLEEP.SYNCS 0x989680 ;  /* 0x009896800000895d */ /* 0x010fea0003900000 */
[----:B------:R-:W4:Y:S02]  /*b9f0*/  @!P0 SYNCS.PHASECHK.TRANS64 P0, [R4+URZ+0x34460], R3 ;  /* 0x03446003040085a7 */ /* 0x000f24000800007f */
[----:B----4-:R-:W-:Y:S05]  /*ba00*/  @!P0 BRA `(.L_x_91) ;  /* 0xfffffffc00f08947 */ /* 0x010fea000383ffff */
[----:B------:R-:W-:Y:S05]  /*ba10*/  BRA `(.L_x_148) ;  /* 0xffffffdc00c07947 */ /* 0x000fea000383ffff */
.L_x_96:
[----:B-1----:R1:W2:Y:S02]  /*ba20*/  SYNCS.PHASECHK.TRANS64.TRYWAIT P0, [R5+URZ+0x34420], R2 ;  /* 0x03442002050075a7 */ /* 0x0022a4000800017f */
[----:B--2---:R-:W-:Y:S05]  /*ba30*/  @!P0 NANOSLEEP.SYNCS 0x989680 ;  /* 0x009896800000895d */ /* 0x004fea0003900000 */
[----:B------:R-:W2:Y:S02]  /*ba40*/  @!P0 SYNCS.PHASECHK.TRANS64 P0, [R5+URZ+0x34420], R2 ;  /* 0x03442002050085a7 */ /* 0x000ea4000800007f */
[----:B--2---:R-:W-:Y:S05]  /*ba50*/  @!P0 BRA `(.L_x_96) ;  /* 0xfffffffc00f08947 */ /* 0x004fea000383ffff */
[----:B------:R-:W-:Y:S05]  /*ba60*/  BRA `(.L_x_149) ;  /* 0xffffffe000547947 */ /* 0x000fea000383ffff */
.L_x_101:
[----:B-1----:R1:W2:Y:S02]  /*ba70*/  SYNCS.PHASECHK.TRANS64.TRYWAIT P0, [R5+URZ+0x34460], R6 ;  /* 0x03446006050075a7 */ /* 0x0022a4000800017f */
[----:B--2---:R-:W-:Y:S05]  /*ba80*/  @!P0 NANOSLEEP.SYNCS 0x989680 ;  /* 0x009896800000895d */ /* 0x004fea0003900000 */
[----:B------:R-:W2:Y:S02]  /*ba90*/  @!P0 SYNCS.PHASECHK.TRANS64 P0, [R5+URZ+0x34460], R6 ;  /* 0x03446006050085a7 */ /* 0x000ea4000800007f */
[----:B--2---:R-:W-:Y:S05]  /*baa0*/  @!P0 BRA `(.L_x_101) ;  /* 0xfffffffc00f08947 */ /* 0x004fea000383ffff */
[----:B------:R-:W-:Y:S05]  /*bab0*/  BRA `(.L_x_150) ;  /* 0xffffffe400107947 */ /* 0x000fea000383ffff */
.L_x_106:
[----:B-1----:R1:W2:Y:S02]  /*bac0*/  SYNCS.PHASECHK.TRANS64.TRYWAIT P0, [R6+URZ+0x34460], R7 ;  /* 0x03446007060075a7 */ /* 0x0022a4000800017f */
[----:B--2---:R-:W-:Y:S05]  /*bad0*/  @!P0 NANOSLEEP.SYNCS 0x989680 ;  /* 0x009896800000895d */ /* 0x004fea0003900000 */
[----:B------:R-:W2:Y:S02]  /*bae0*/  @!P0 SYNCS.PHASECHK.TRANS64 P0, [R6+URZ+0x34460], R7 ;  /* 0x03446007060085a7 */ /* 0x000ea4000800007f */
[----:B--2---:R-:W-:Y:S05]  /*baf0*/  @!P0 BRA `(.L_x_106) ;  /* 0xfffffffc00f08947 */ /* 0x004fea000383ffff */
[----:B------:R-:W-:Y:S05]  /*bb00*/  BRA `(.L_x_151) ;  /* 0xffffffe400b47947 */ /* 0x000fea000383ffff */
.L_x_111:
[----:B-1----:R1:W2:Y:S02]  /*bb10*/  SYNCS.PHASECHK.TRANS64.TRYWAIT P0, [R6+URZ+0x34420], R9 ;  /* 0x03442009060075a7 */ /* 0x0022a4000800017f */
[----:B--2---:R-:W-:Y:S05]  /*bb20*/  @!P0 NANOSLEEP.SYNCS 0x989680 ;  /* 0x009896800000895d */ /* 0x004fea0003900000 */
[----:B------:R-:W2:Y:S02]  /*bb30*/  @!P0 SYNCS.PHASECHK.TRANS64 P0, [R6+URZ+0x34420], R9 ;  /* 0x03442009060085a7 */ /* 0x000ea4000800007f */
[----:B--2---:R-:W-:Y:S05]  /*bb40*/  @!P0 BRA `(.L_x_111) ;  /* 0xfffffffc00f08947 */ /* 0x004fea000383ffff */
[----:B------:R-:W-:Y:S05]  /*bb50*/  BRA `(.L_x_152) ;  /* 0xffffffe8006c7947 */ /* 0x000fea000383ffff */
.L_x_116:
[----:B-1----:R1:W2:Y:S02]  /*bb60*/  SYNCS.PHASECHK.TRANS64.TRYWAIT P0, [R6+URZ+0x34460], R5 ;  /* 0x03446005060075a7 */ /* 0x0022a4000800017f */
[----:B--2---:R-:W-:Y:S05]  /*bb70*/  @!P0 NANOSLEEP.SYNCS 0x989680 ;  /* 0x009896800000895d */ /* 0x004fea0003900000 */
[----:B------:R-:W2:Y:S02]  /*bb80*/  @!P0 SYNCS.PHASECHK.TRANS64 P0, [R6+URZ+0x34460], R5 ;  /* 0x03446005060085a7 */ /* 0x000ea4000800007f */
[----:B--2---:R-:W-:Y:S05]  /*bb90*/  @!P0 BRA `(.L_x_116) ;  /* 0xfffffffc00f08947 */ /* 0x004fea000383ffff */
[----:B------:R-:W-:Y:S05]  /*bba0*/  BRA `(.L_x_153) ;  /* 0xffffffec00347947 */ /* 0x000fea000383ffff */
.L_x_122:
[----:B-1----:R1:W2:Y:S02]  /*bbb0*/  SYNCS.PHASECHK.TRANS64.TRYWAIT P4, [R6+URZ+0x34420], R5 ;  /* 0x03442005060075a7 */ /* 0x0022a4000808017f */
[----:B--2---:R-:W-:Y:S05]  /*bbc0*/  @!P4 NANOSLEEP.SYNCS 0x989680 ;  /* 0x009896800000c95d */ /* 0x004fea0003900000 */
[----:B------:R-:W2:Y:S02]  /*bbd0*/  @!P4 SYNCS.PHASECHK.TRANS64 P4, [R6+URZ+0x34420], R5 ;  /* 0x034420050600c5a7 */ /* 0x000ea4000808007f */
[----:B--2---:R-:W-:Y:S05]  /*bbe0*/  @!P4 BRA `(.L_x_122) ;  /* 0xfffffffc00f0c947 */ /* 0x004fea000383ffff */
[----:B------:R-:W-:Y:S05]  /*bbf0*/  BRA `(.L_x_154) ;  /* 0xfffffff000047947 */ /* 0x000fea000383ffff */
.L_x_129:
[----:B-1----:R1:W2:Y:S02]  /*bc00*/  SYNCS.PHASECHK.TRANS64.TRYWAIT P4, [R6+URZ+0x34420], R7 ;  /* 0x03442007060075a7 */ /* 0x0022a4000808017f */
[----:B--2---:R-:W-:Y:S05]  /*bc10*/  @!P4 NANOSLEEP.SYNCS 0x989680 ;  /* 0x009896800000c95d */ /* 0x004fea0003900000 */
[----:B------:R-:W2:Y:S02]  /*bc20*/  @!P4 SYNCS.PHASECHK.TRANS64 P4, [R6+URZ+0x34420], R7 ;  /* 0x034420070600c5a7 */ /* 0x000ea4000808007f */
[----:B--2---:R-:W-:Y:S05]  /*bc30*/  @!P4 BRA `(.L_x_129) ;  /* 0xfffffffc00f0c947 */ /* 0x004fea000383ffff */
[----:B------:R-:W-:Y:S05]  /*bc40*/  BRA `(.L_x_155) ;  /* 0xfffffff400087947 */ /* 0x000fea000383ffff */
.L_x_156:
[----:B------:R-:W-:-:S00]  /*bc50*/  BRA `(.L_x_156) ;  /* 0xfffffffc00fc7947 */ /* 0x000fc0000383ffff */
[----:B------:R-:W-:-:S00]  /*bc60*/  NOP ;  /* 0x0000000000007918 */ /* 0x000fc00000000000 */
        /* <DEDUP_REMOVED lines=9> */
.L_x_157:


//--------------------- .nv.global.init           --------------------------
	.section	.nv.global.init,"aw",@progbits
.nv.global.init:
	.type		$str$24,@object
	.size		$str$24,($str$25 - $str$24)
$str$24:
        /*0000*/ 	.byte	0x28, 0x61, 0x64, 0x64, 0x72, 0x65, 0x73, 0x73, 0x20, 0x26, 0x20, 0x6d, 0x61, 0x73, 0x6b, 0x29
        /*0010*/ 	.byte	0x20, 0x3d, 0x3d, 0x20, 0x30, 0x00
	.type		$str$25,@object
	.size		$str$25,(__unnamed_1 - $str$25)
$str$25:
        /*0016*/ 	.byte	0x2f, 0x74, 0x6d, 0x70, 0x2f, 0x63, 0x75, 0x74, 0x6c, 0x61, 0x73, 0x73, 0x5f, 0x73, 0x77, 0x65
        /*0026*/ 	.byte	0x65, 0x70, 0x5f, 0x73, 0x72, 0x63, 0x2f, 0x69, 0x6e, 0x63, 0x6c, 0x75, 0x64, 0x65, 0x2f, 0x63
        /*0036*/ 	.byte	0x75, 0x74, 0x65, 0x2f, 0x70, 0x6f, 0x69, 0x6e, 0x74, 0x65, 0x72, 0x5f, 0x66, 0x6c, 0x61, 0x67
        /*0046*/ 	.byte	0x67, 0x65, 0x64, 0x2e, 0x68, 0x70, 0x70, 0x00
	.type		__unnamed_1,@object
	.size		__unnamed_1,(__unnamed_2 - __unnamed_1)
__unnamed_1:
        /*004e*/ 	.byte	0x61, 0x75, 0x74, 0x6f, 0x20, 0x63, 0x75, 0x74, 0x65, 0x3a, 0x3a, 0x61, 0x73, 0x5f, 0x70, 0x6f
        /* <DEDUP_REMOVED lines=27> */
        /*020e*/ 	.byte	0x3e, 0x3e, 0x3e, 0x3e, 0x3e, 0x5d, 0x00
	.type		__unnamed_2,@object
	.size		__unnamed_2,(.L_1 - __unnamed_2)
__unnamed_2:
        /* <DEDUP_REMOVED lines=29> */
.L_1:


//--------------------- .nv.shared._ZN7cutlass13device_kernelINS_4fmha6kernel28FmhaKernelTmaWarpSpecializedINS1_10collective33FmhaBwdMainloopTmaWarpSpecializedINS_6half_tEfN4cute5tupleIJNS7_1CILi64EEENS9_ILi128EEESB_EEENS4_16FusionBwdAdapterINS4_14ResidualFusionEEEJEEENS4_17FmhaBwdEpilogueKVIS6_fNS8_IJSA_SB_SA_EEEEENS2_23TileSchedulerBwdAdapterINS2_23IndividualTileSchedulerEEEJEEEEEvNT_6ParamsE --------------------------
	.section	.nv.shared._ZN7cutlass13device_kernelINS_4fmha6kernel28FmhaKernelTmaWarpSpecializedINS1_10collective33FmhaBwdMainloopTmaWarpSpecializedINS_6half_tEfN4cute5tupleIJNS7_1CILi64EEENS9_ILi128EEESB_EEENS4_16FusionBwdAdapterINS4_14ResidualFusionEEEJEEENS4_17FmhaBwdEpilogueKVIS6_fNS8_IJSA_SB_SA_EEEEENS2_23TileSchedulerBwdAdapterINS2_23IndividualTileSchedulerEEEJEEEEEvNT_6ParamsE,"aw",@nobits
	.sectionflags	@""
	.align	16
	.zero		1024


//--------------------- .nv.shared.reserved.0     --------------------------
	.section	.nv.shared.reserved.0,"aw",@nobits
	.weak		__nv_reservedSMEM_offset_0_alias
	.size		__nv_reservedSMEM_offset_0_alias, 0, 0
	.other		__nv_reservedSMEM_offset_0_alias,@"STO_CUDA_RESERVED_SHARED STV_DEFAULT"
__nv_reservedSMEM_offset_0_alias:
	.zero		0


//--------------------- .nv.global                --------------------------
	.section	.nv.global,"aw",@nobits
.nv.global:
	.type		_ZN39_INTERNAL_3ac64c6e_4_k_cu_c5887ad3_41394cute1_E,@object
	.size		_ZN39_INTERNAL_3ac64c6e_4_k_cu_c5887ad3_41394cute1_E,(_ZN39_INTERNAL_3ac64c6e_4_k_cu_c5887ad3_41394cuda3std3__45__cpo6cbeginE - _ZN39_INTERNAL_3ac64c6e_4_k_cu_c5887ad3_41394cute1_E)
_ZN39_INTERNAL_3ac64c6e_4_k_cu_c5887ad3_41394cute1_E:
	.zero		1
	.type		_ZN39_INTERNAL_3ac64c6e_4_k_cu_c5887ad3_41394cuda3std3__45__cpo6cbeginE,@object
	.size		_ZN39_INTERNAL_3ac64c6e_4_k_cu_c5887ad3_41394cuda3std3__45__cpo6cbeginE,(_ZN39_INTERNAL_3ac64c6e_4_k_cu_c5887ad3_41394cuda3std3__48in_placeE - _ZN39_INTERNAL_3ac64c6e_4_k_cu_c5887ad3_41394cuda3std3__45__cpo6cbeginE)
_ZN39_INTERNAL_3ac64c6e_4_k_cu_c5887ad3_41394cuda3std3__45__cpo6cbeginE:
	.zero		1
	.type		_ZN39_INTERNAL_3ac64c6e_4_k_cu_c5887ad3_41394cuda3std3__48in_placeE,@object
	.size		_ZN39_INTERNAL_3ac64c6e_4_k_cu_c5887ad3_41394cuda3std3__48in_placeE,(_ZN39_INTERNAL_3ac64c6e_4_k_cu_c5887ad3_41394cuda3std6ranges3__45__cpo9iter_moveE - _ZN39_INTERNAL_3ac64c6e_4_k_cu_c5887ad3_41394cuda3std3__48in_placeE)
_ZN39_INTERNAL_3ac64c6e_4_k_cu_c5887ad3_41394cuda3std3__48in_placeE:
	.zero		1
	.type		_ZN39_INTERNAL_3ac64c6e_4_k_cu_c5887ad3_41394cuda3std6ranges3__45__cpo9iter_moveE,@object
	.size		_ZN39_INTERNAL_3ac64c6e_4_k_cu_c5887ad3_41394cuda3std6ranges3__45__cpo9iter_moveE,(_ZN39_INTERNAL_3ac64c6e_4_k_cu_c5887ad3_41394cuda3std3__45__cpo5beginE - _ZN39_INTERNAL_3ac64c6e_4_k_cu_c5887ad3_41394cuda3std6ranges3__45__cpo9iter_moveE)
_ZN39_INTERNAL_3ac64c6e_4_k_cu_c5887ad3_41394cuda3std6ranges3__45__cpo9iter_moveE:
	.zero		1
	.type		_ZN39_INTERNAL_3ac64c6e_4_k_cu_c5887ad3_41394cuda3std3__45__cpo5beginE,@object
	.size		_ZN39_INTERNAL_3ac64c6e_4_k_cu_c5887ad3_41394cuda3std3__45__cpo5beginE,(_ZN39_INTERNAL_3ac64c6e_4_k_cu_c5887ad3_41394cuda3std3__441_GLOBAL__N__3ac64c6e_4_k_cu_c5887ad3_41396ignoreE - _ZN39_INTERNAL_3ac64c6e_4_k_cu_c5887ad3_41394cuda3std3__45__cpo5beginE)
_ZN39_INTERNAL_3ac64c6e_4_k_cu_c5887ad3_41394cuda3std3__45__cpo5beginE:
	.zero		1
	.type		_ZN39_INTERNAL_3ac64c6e_4_k_cu_c5887ad3_41394cuda3std3__441_GLOBAL__N__3ac64c6e_4_k_cu_c5887ad3_41396ignoreE,@object
	.size		_ZN39_INTERNAL_3ac64c6e_4_k_cu_c5887ad3_41394cuda3std3__441_GLOBAL__N__3ac64c6e_4_k_cu_c5887ad3_41396ignoreE,(_ZN39_INTERNAL_3ac64c6e_4_k_cu_c5887ad3_41394cute7productE - _ZN39_INTERNAL_3ac64c6e_4_k_cu_c5887ad3_41394cuda3std3__441_GLOBAL__N__3ac64c6e_4_k_cu_c5887ad3_41396ignoreE)
_ZN39_INTERNAL_3ac64c6e_4_k_cu_c5887ad3_41394cuda3std3__441_GLOBAL__N__3ac64c6e_4_k_cu_c5887ad3_41396ignoreE:
	.zero		1
	.type		_ZN39_INTERNAL_3ac64c6e_4_k_cu_c5887ad3_41394cute7productE,@object
	.size		_ZN39_INTERNAL_3ac64c6e_4_k_cu_c5887ad3_41394cute7productE,(_ZN39_INTERNAL_3ac64c6e_4_k_cu_c5887ad3_41394cuda3std3__45__cpo3endE - _ZN39_INTERNAL_3ac64c6e_4_k_cu_c5887ad3_41394cute7productE)
_ZN39_INTERNAL_3ac64c6e_4_k_cu_c5887ad3_41394cute7productE:
	.zero		1
	.type		_ZN39_INTERNAL_3ac64c6e_4_k_cu_c5887ad3_41394cuda3std3__45__cpo3endE,@object
	.size		_ZN39_INTERNAL_3ac64c6e_4_k_cu_c5887ad3_41394cuda3std3__45__cpo3endE,(_ZN39_INTERNAL_3ac64c6e_4_k_cu_c5887ad3_41394cuda3std3__419piecewise_constructE - _ZN39_INTERNAL_3ac64c6e_4_k_cu_c5887ad3_41394cuda3std3__45__cpo3endE)
_ZN39_INTERNAL_3ac64c6e_4_k_cu_c5887ad3_41394cuda3std3__45__cpo3endE:
	.zero		1
	.type		_ZN39_INTERNAL_3ac64c6e_4_k_cu_c5887ad3_41394cuda3std3__419piecewise_constructE,@object
	.size		_ZN39_INTERNAL_3ac64c6e_4_k_cu_c5887ad3_41394cuda3std3__419piecewise_constructE,(_ZN39_INTERNAL_3ac64c6e_4_k_cu_c5887ad3_41394cuda3std3__45__cpo4cendE - _ZN39_INTERNAL_3ac64c6e_4_k_cu_c5887ad3_41394cuda3std3__419piecewise_constructE)
_ZN39_INTERNAL_3ac64c6e_4_k_cu_c5887ad3_41394cuda3std3__419piecewise_constructE:
	.zero		1
	.type		_ZN39_INTERNAL_3ac64c6e_4_k_cu_c5887ad3_41394cuda3std3__45__cpo4cendE,@object
	.size		_ZN39_INTERNAL_3ac64c6e_4_k_cu_c5887ad3_41394cuda3std3__45__cpo4cendE,(_ZN39_INTERNAL_3ac64c6e_4_k_cu_c5887ad3_41394cuda3std6ranges3__45__cpo4swapE - _ZN39_INTERNAL_3ac64c6e_4_k_cu_c5887ad3_41394cuda3std3__45__cpo4cendE)
_ZN39_INTERNAL_3ac64c6e_4_k_cu_c5887ad3_41394cuda3std3__45__cpo4cendE:
	.zero		1
	.type		_ZN39_INTERNAL_3ac64c6e_4_k_cu_c5887ad3_41394cuda3std6ranges3__45__cpo4swapE,@object
	.size		_ZN39_INTERNAL_3ac64c6e_4_k_cu_c5887ad3_41394cuda3std6ranges3__45__cpo4swapE,(.L_9 - _ZN39_INTERNAL_3ac64c6e_4_k_cu_c5887ad3_41394cuda3std6ranges3__45__cpo4swapE)
_ZN39_INTERNAL_3ac64c6e_4_k_cu_c5887ad3_41394cuda3std6ranges3__45__cpo4swapE:
	.zero		1
.L_9:


//--------------------- .nv.constant0._ZN7cutlass13device_kernelINS_4fmha6kernel28FmhaKernelTmaWarpSpecializedINS1_10collective33FmhaBwdMainloopTmaWarpSpecializedINS_6half_tEfN4cute5tupleIJNS7_1CILi64EEENS9_ILi128EEESB_EEENS4_16FusionBwdAdapterINS4_14ResidualFusionEEEJEEENS4_17FmhaBwdEpilogueKVIS6_fNS8_IJSA_SB_SA_EEEEENS2_23TileSchedulerBwdAdapterINS2_23IndividualTileSchedulerEEEJEEEEEvNT_6ParamsE --------------------------
	.section	.nv.constant0._ZN7cutlass13device_kernelINS_4fmha6kernel28FmhaKernelTmaWarpSpecializedINS1_10collective33FmhaBwdMainloopTmaWarpSpecializedINS_6half_tEfN4cute5tupleIJNS7_1CILi64EEENS9_ILi128EEESB_EEENS4_16FusionBwdAdapterINS4_14ResidualFusionEEEJEEENS4_17FmhaBwdEpilogueKVIS6_fNS8_IJSA_SB_SA_EEEEENS2_23TileSchedulerBwdAdapterINS2_23IndividualTileSchedulerEEEJEEEEEvNT_6ParamsE,"a",@progbits
	.sectionflags	@""
	.align	4
.nv.constant0._ZN7cutlass13device_kernelINS_4fmha6kernel28FmhaKernelTmaWarpSpecializedINS1_10collective33FmhaBwdMainloopTmaWarpSpecializedINS_6half_tEfN4cute5tupleIJNS7_1CILi64EEENS9_ILi128EEESB_EEENS4_16FusionBwdAdapterINS4_14ResidualFusionEEEJEEENS4_17FmhaBwdEpilogueKVIS6_fNS8_IJSA_SB_SA_EEEEENS2_23TileSchedulerBwdAdapterINS2_23IndividualTileSchedulerEEEJEEEEEvNT_6ParamsE:
	.zero		4352


//--------------------- SYMBOLS --------------------------

	.type		.nv.reservedSmem.offset0,@object
	.size		.nv.reservedSmem.offset0,0x4
	.type		__assertfail,@function
